// auto-generated by cutlass_sweep.gemm — config: {"arch": "sm_90", "cluster_m": 1, "cluster_n": 1, "dtype": "tf32", "dtype_b": "tf32", "layout": "tt", "stages": 0, "tile_k": 32, "tile_m": 128, "tile_n": 128}
#include "cutlass/cutlass.h"
#include "cutlass/gemm/collective/collective_builder.hpp"
#include "cutlass/gemm/device/gemm_universal_adapter.h"
#include "cutlass/gemm/kernel/gemm_universal.hpp"
#include "cutlass/epilogue/collective/collective_builder.hpp"

using ElemA = cutlass::tfloat32_t;
using ElemB = cutlass::tfloat32_t;
using ElemCD = cutlass::tfloat32_t;
using Acc  = float;
using TileShape    = cute::Shape<cute::_128, cute::_128, cute::_32>;
using ClusterShape = cute::Shape<cute::_1, cute::_1, cute::_1>;

using CollectiveEpilogue = typename cutlass::epilogue::collective::CollectiveBuilder<
    cutlass::arch::Sm90, cutlass::arch::OpClassTensorOp,
    TileShape, ClusterShape,
    cutlass::epilogue::collective::EpilogueTileAuto,
    Acc, Acc,
    ElemCD, cutlass::layout::RowMajor, 128 / cutlass::sizeof_bits<ElemCD>::value,
    ElemCD, cutlass::layout::RowMajor, 128 / cutlass::sizeof_bits<ElemCD>::value,
    cutlass::epilogue::collective::EpilogueScheduleAuto
  >::CollectiveOp;

using CollectiveMainloop = typename cutlass::gemm::collective::CollectiveBuilder<
    cutlass::arch::Sm90, cutlass::arch::OpClassTensorOp,
    ElemA, cutlass::layout::ColumnMajor, 128 / cutlass::sizeof_bits<ElemA>::value,
    ElemB, cutlass::layout::ColumnMajor, 128 / cutlass::sizeof_bits<ElemB>::value,
    Acc,
    TileShape, ClusterShape,
    cutlass::gemm::collective::StageCountAutoCarveout<static_cast<int>(sizeof(typename CollectiveEpilogue::SharedStorage))>,
    cutlass::gemm::collective::KernelScheduleAuto
  >::CollectiveOp;

using GemmKernel = cutlass::gemm::kernel::GemmUniversal<
    cute::Shape<int,int,int,int>,
    CollectiveMainloop,
    CollectiveEpilogue
>;
using Gemm = cutlass::gemm::device::GemmUniversalAdapter<GemmKernel>;

// Force the device kernel symbol into the cubin without needing a host main.
auto* _anchor = &cutlass::device_kernel<GemmKernel>;


// ===== COMPILED SASS (sm_90a) =====

	.target	sm_90a

	.elftype	@"ET_EXEC"


//--------------------- .note.nv.tkinfo           --------------------------
	.section	.note.nv.tkinfo,"",@"SHT_NOTE"
	.sectionflags	@"SHF_NOTE_NV_TKINFO"
	.tkinfo
        /*0018*/ 	.word	0x00000002
        /*0030*/ 	.string	""
        /*0030*/ 	.string	"ptxas"
        /*0030*/ 	.string	"Cuda compilation tools, release 13.0, V13.0.88"
        /*0030*/ 	.string	"Build cuda_13.0.r13.0/compiler.36424714_0"
        /*0030*/ 	.string	"-arch sm_90a -m 64 "



//--------------------- .note.nv.cuinfo           --------------------------
	.section	.note.nv.cuinfo,"",@"SHT_NOTE"
	.sectionflags	@"SHF_NOTE_NV_CUINFO"
        /*0018*/ 	.short	0x0002
        /*001a*/ 	.short	0x005a
        /*001c*/ 	.short	0x0082
	.zero		2


//--------------------- .nv.info                  --------------------------
	.section	.nv.info,"",@"SHT_CUDA_INFO"
	.align	4


	//----- nvinfo : EIATTR_REGCOUNT
	.align		4
        /*0000*/ 	.byte	0x04, 0x2f
        /*0002*/ 	.short	(.L_16 - .L_15)
	.align		4
.L_15:
        /*0004*/ 	.word	index@(_ZN7cutlass13device_kernelINS_4gemm6kernel13GemmUniversalIN4cute5tupleIJiiiiEEENS1_10collective13CollectiveMmaINS1_39MainloopSm90TmaGmmaRmemAWarpSpecializedILi7ENS5_IJNS4_1CILi1EEESB_SB_EEENS1_35KernelTmaWarpSpecializedCooperativeEEENS5_IJNSA_ILi128EEESF_NSA_ILi32EEEEEENS_10tfloat32_tENS5_IJSB_llEEESI_NS5_IJlSB_lEEENS4_8TiledMMAINS4_8MMA_AtomIJNS4_4SM904GMMA30MMA_64x128x8_F32TF32TF32_RS_TNILNSO_7ScaleInE1ELSQ_1EEEEEENS4_6LayoutINS5_IJNSA_ILi2EEESB_SB_EEENS5_IJSB_NSA_ILi0EEESW_EEEEENS5_IJNS4_10UnderscoreESZ_SZ_EEEEENS4_13SM90_TMA_LOADENS4_14ComposedLayoutINS4_7SwizzleILi1ELi4ELi3EEENS4_18smem_ptr_flag_bitsILi32EEENST_INS5_IJNSA_ILi8EEES18_EEENS5_IJSB_S18_EEEEEEENS4_9Copy_AtomIJNS4_39AutoVectorizingCopyWithAssumedAlignmentILi128EEESI_EEENS4_8identityES12_NS13_INS14_ILi3ELi4ELi3EEES17_NST_INS5_IJS18_SG_EEENS5_IJSG_SB_EEEEEEEvS1H_EENS_8epilogue10collective6detail29Sm90TmaWarpSpecializedAdapterINS1P_15DefaultEpilogueISI_SK_SK_NS1O_6thread17LinearCombinationISI_Li1EffLNS1T_9ScaleType4KindE0ELNS_15FloatRoundStyleE2ESI_EENS1_15EpilogueDefaultEEEEEvvEEEEvNT_6ParamsE)
        /*0008*/ 	.word	0x000000a8


	//----- nvinfo : EIATTR_FRAME_SIZE
	.align		4
.L_16:
        /*000c*/ 	.byte	0x04, 0x11
        /*000e*/ 	.short	(.L_18 - .L_17)
	.align		4
.L_17:
        /*0010*/ 	.word	index@(_ZN7cutlass13device_kernelINS_4gemm6kernel13GemmUniversalIN4cute5tupleIJiiiiEEENS1_10collective13CollectiveMmaINS1_39MainloopSm90TmaGmmaRmemAWarpSpecializedILi7ENS5_IJNS4_1CILi1EEESB_SB_EEENS1_35KernelTmaWarpSpecializedCooperativeEEENS5_IJNSA_ILi128EEESF_NSA_ILi32EEEEEENS_10tfloat32_tENS5_IJSB_llEEESI_NS5_IJlSB_lEEENS4_8TiledMMAINS4_8MMA_AtomIJNS4_4SM904GMMA30MMA_64x128x8_F32TF32TF32_RS_TNILNSO_7ScaleInE1ELSQ_1EEEEEENS4_6LayoutINS5_IJNSA_ILi2EEESB_SB_EEENS5_IJSB_NSA_ILi0EEESW_EEEEENS5_IJNS4_10UnderscoreESZ_SZ_EEEEENS4_13SM90_TMA_LOADENS4_14ComposedLayoutINS4_7SwizzleILi1ELi4ELi3EEENS4_18smem_ptr_flag_bitsILi32EEENST_INS5_IJNSA_ILi8EEES18_EEENS5_IJSB_S18_EEEEEEENS4_9Copy_AtomIJNS4_39AutoVectorizingCopyWithAssumedAlignmentILi128EEESI_EEENS4_8identityES12_NS13_INS14_ILi3ELi4ELi3EEES17_NST_INS5_IJS18_SG_EEENS5_IJSG_SB_EEEEEEEvS1H_EENS_8epilogue10collective6detail29Sm90TmaWarpSpecializedAdapterINS1P_15DefaultEpilogueISI_SK_SK_NS1O_6thread17LinearCombinationISI_Li1EffLNS1T_9ScaleType4KindE0ELNS_15FloatRoundStyleE2ESI_EENS1_15EpilogueDefaultEEEEEvvEEEEvNT_6ParamsE)
        /*0014*/ 	.word	0x00000000


	//----- nvinfo : EIATTR_MIN_STACK_SIZE
	.align		4
.L_18:
        /*0018*/ 	.byte	0x04, 0x12
        /*001a*/ 	.short	(.L_20 - .L_19)
	.align		4
.L_19:
        /*001c*/ 	.word	index@(_ZN7cutlass13device_kernelINS_4gemm6kernel13GemmUniversalIN4cute5tupleIJiiiiEEENS1_10collective13CollectiveMmaINS1_39MainloopSm90TmaGmmaRmemAWarpSpecializedILi7ENS5_IJNS4_1CILi1EEESB_SB_EEENS1_35KernelTmaWarpSpecializedCooperativeEEENS5_IJNSA_ILi128EEESF_NSA_ILi32EEEEEENS_10tfloat32_tENS5_IJSB_llEEESI_NS5_IJlSB_lEEENS4_8TiledMMAINS4_8MMA_AtomIJNS4_4SM904GMMA30MMA_64x128x8_F32TF32TF32_RS_TNILNSO_7ScaleInE1ELSQ_1EEEEEENS4_6LayoutINS5_IJNSA_ILi2EEESB_SB_EEENS5_IJSB_NSA_ILi0EEESW_EEEEENS5_IJNS4_10UnderscoreESZ_SZ_EEEEENS4_13SM90_TMA_LOADENS4_14ComposedLayoutINS4_7SwizzleILi1ELi4ELi3EEENS4_18smem_ptr_flag_bitsILi32EEENST_INS5_IJNSA_ILi8EEES18_EEENS5_IJSB_S18_EEEEEEENS4_9Copy_AtomIJNS4_39AutoVectorizingCopyWithAssumedAlignmentILi128EEESI_EEENS4_8identityES12_NS13_INS14_ILi3ELi4ELi3EEES17_NST_INS5_IJS18_SG_EEENS5_IJSG_SB_EEEEEEEvS1H_EENS_8epilogue10collective6detail29Sm90TmaWarpSpecializedAdapterINS1P_15DefaultEpilogueISI_SK_SK_NS1O_6thread17LinearCombinationISI_Li1EffLNS1T_9ScaleType4KindE0ELNS_15FloatRoundStyleE2ESI_EENS1_15EpilogueDefaultEEEEEvvEEEEvNT_6ParamsE)
        /*0020*/ 	.word	0x00000000
.L_20:


//--------------------- .nv.compat                --------------------------
	.section	.nv.compat,"",@"SHT_CUDA_COMPAT_INFO"
	.align	4
        /*0000*/ 	.byte	0x02, 0x09, 0x01, 0x00, 0x02, 0x02, 0x04, 0x00, 0x02, 0x05, 0x05, 0x00, 0x03, 0x07, 0x01, 0x01
        /*0010*/ 	.byte	0x02, 0x03, 0x01, 0x00, 0x02, 0x06, 0x01, 0x00, 0x04, 0x0b, 0x08, 0x00, 0x00, 0x00, 0x00, 0x00
        /*0020*/ 	.byte	0x00, 0x00, 0x00, 0x00


//--------------------- .nv.info._ZN7cutlass13device_kernelINS_4gemm6kernel13GemmUniversalIN4cute5tupleIJiiiiEEENS1_10collective13CollectiveMmaINS1_39MainloopSm90TmaGmmaRmemAWarpSpecializedILi7ENS5_IJNS4_1CILi1EEESB_SB_EEENS1_35KernelTmaWarpSpecializedCooperativeEEENS5_IJNSA_ILi128EEESF_NSA_ILi32EEEEEENS_10tfloat32_tENS5_IJSB_llEEESI_NS5_IJlSB_lEEENS4_8TiledMMAINS4_8MMA_AtomIJNS4_4SM904GMMA30MMA_64x128x8_F32TF32TF32_RS_TNILNSO_7ScaleInE1ELSQ_1EEEEEENS4_6LayoutINS5_IJNSA_ILi2EEESB_SB_EEENS5_IJSB_NSA_ILi0EEESW_EEEEENS5_IJNS4_10UnderscoreESZ_SZ_EEEEENS4_13SM90_TMA_LOADENS4_14ComposedLayoutINS4_7SwizzleILi1ELi4ELi3EEENS4_18smem_ptr_flag_bitsILi32EEENST_INS5_IJNSA_ILi8EEES18_EEENS5_IJSB_S18_EEEEEEENS4_9Copy_AtomIJNS4_39AutoVectorizingCopyWithAssumedAlignmentILi128EEESI_EEENS4_8identityES12_NS13_INS14_ILi3ELi4ELi3EEES17_NST_INS5_IJS18_SG_EEENS5_IJSG_SB_EEEEEEEvS1H_EENS_8epilogue10collective6detail29Sm90TmaWarpSpecializedAdapterINS1P_15DefaultEpilogueISI_SK_SK_NS1O_6thread17LinearCombinationISI_Li1EffLNS1T_9ScaleType4KindE0ELNS_15FloatRoundStyleE2ESI_EENS1_15EpilogueDefaultEEEEEvvEEEEvNT_6ParamsE --------------------------
	.section	.nv.info._ZN7cutlass13device_kernelINS_4gemm6kernel13GemmUniversalIN4cute5tupleIJiiiiEEENS1_10collective13CollectiveMmaINS1_39MainloopSm90TmaGmmaRmemAWarpSpecializedILi7ENS5_IJNS4_1CILi1EEESB_SB_EEENS1_35KernelTmaWarpSpecializedCooperativeEEENS5_IJNSA_ILi128EEESF_NSA_ILi32EEEEEENS_10tfloat32_tENS5_IJSB_llEEESI_NS5_IJlSB_lEEENS4_8TiledMMAINS4_8MMA_AtomIJNS4_4SM904GMMA30MMA_64x128x8_F32TF32TF32_RS_TNILNSO_7ScaleInE1ELSQ_1EEEEEENS4_6LayoutINS5_IJNSA_ILi2EEESB_SB_EEENS5_IJSB_NSA_ILi0EEESW_EEEEENS5_IJNS4_10UnderscoreESZ_SZ_EEEEENS4_13SM90_TMA_LOADENS4_14ComposedLayoutINS4_7SwizzleILi1ELi4ELi3EEENS4_18smem_ptr_flag_bitsILi32EEENST_INS5_IJNSA_ILi8EEES18_EEENS5_IJSB_S18_EEEEEEENS4_9Copy_AtomIJNS4_39AutoVectorizingCopyWithAssumedAlignmentILi128EEESI_EEENS4_8identityES12_NS13_INS14_ILi3ELi4ELi3EEES17_NST_INS5_IJS18_SG_EEENS5_IJSG_SB_EEEEEEEvS1H_EENS_8epilogue10collective6detail29Sm90TmaWarpSpecializedAdapterINS1P_15DefaultEpilogueISI_SK_SK_NS1O_6thread17LinearCombinationISI_Li1EffLNS1T_9ScaleType4KindE0ELNS_15FloatRoundStyleE2ESI_EENS1_15EpilogueDefaultEEEEEvvEEEEvNT_6ParamsE,"",@"SHT_CUDA_INFO"
	.sectionflags	@""
	.align	4


	//----- nvinfo : EIATTR_CUDA_API_VERSION
	.align		4
        /*0000*/ 	.byte	0x04, 0x37
        /*0002*/ 	.short	(.L_22 - .L_21)
.L_21:
        /*0004*/ 	.word	0x00000082


	//----- nvinfo : EIATTR_KPARAM_INFO
	.align		4
.L_22:
        /*0008*/ 	.byte	0x04, 0x17
        /*000a*/ 	.short	(.L_24 - .L_23)
.L_23:
        /*000c*/ 	.word	0x00000000
        /*0010*/ 	.short	0x0000
        /*0012*/ 	.short	0x0070
        /*0014*/ 	.byte	0x00, 0xf0, 0x01, 0x10


	//----- nvinfo : EIATTR_SPARSE_MMA_MASK
	.align		4
.L_24:
        /*0018*/ 	.byte	0x03, 0x50
        /*001a*/ 	.short	0x0000


	//----- nvinfo : EIATTR_MAXREG_COUNT
	.align		4
        /*001c*/ 	.byte	0x03, 0x1b
        /*001e*/ 	.short	0x00a8


	//----- nvinfo : EIATTR_NUM_BARRIERS
	.align		4
        /*0020*/ 	.byte	0x02, 0x4c
        /*0022*/ 	.byte	0x01
	.zero		1


	//----- nvinfo : EIATTR_EXTERNS
	.align		4
        /*0024*/ 	.byte	0x04, 0x0f
        /*0026*/ 	.short	(.L_26 - .L_25)


	//   ....[0]....
	.align		4
.L_25:
        /*0028*/ 	.word	index@(__assertfail)


	//----- nvinfo : EIATTR_MERCURY_ISA_VERSION
	.align		4
.L_26:
        /*002c*/ 	.byte	0x03, 0x5f
        /*002e*/ 	.short	0x0101


	//----- nvinfo : EIATTR_INT_WARP_WIDE_INSTR_OFFSETS
	.align		4
        /*0030*/ 	.byte	0x04, 0x31
        /*0032*/ 	.short	(.L_28 - .L_27)


	//   ....[0]....
.L_27:
        /*0034*/ 	.word	0x00000420


	//   ....[1]....
        /*0038*/ 	.word	0x00000450


	//   ....[2]....
        /*003c*/ 	.word	0x00000530


	//----- nvinfo : EIATTR_COOP_GROUP_MASK_REGIDS
	.align		4
.L_28:
        /*0040*/ 	.byte	0x04, 0x29
        /*0042*/ 	.short	(.L_30 - .L_29)


	//   ....[0]....
.L_29:
        /*0044*/ 	.word	0xffffffff


	//   ....[1]....
        /*0048*/ 	.word	0xffffffff


	//   ....[2]....
        /*004c*/ 	.word	0xffffffff


	//   ....[3]....
        /*0050*/ 	.word	0xffffffff


	//   ....[4]....
        /*0054*/ 	.word	0x0500000f


	//----- nvinfo : EIATTR_COOP_GROUP_INSTR_OFFSETS
	.align		4
.L_30:
        /*0058*/ 	.byte	0x04, 0x28
        /*005a*/ 	.short	(.L_32 - .L_31)


	//   ....[0]....
.L_31:
        /*005c*/ 	.word	0x00000060


	//   ....[1]....
        /*0060*/ 	.word	0x00000070


	//   ....[2]....
        /*0064*/ 	.word	0x00000130


	//   ....[3]....
        /*0068*/ 	.word	0x00000320


	//   ....[4]....
        /*006c*/ 	.word	0x00008e90


	//----- nvinfo : EIATTR_REG_RECONFIG
	.align		4
.L_32:
        /*0070*/ 	.byte	0x01, 0x54
	.zero		2


	//----- nvinfo : EIATTR_SYSCALL_OFFSETS
	.align		4
        /*0074*/ 	.byte	0x04, 0x46
        /*0076*/ 	.short	(.L_34 - .L_33)


	//   ....[0]....
.L_33:
        /*0078*/ 	.word	0x000013e0


	//   ....[1]....
        /*007c*/ 	.word	0x00001510


	//   ....[2]....
        /*0080*/ 	.word	0x00001600


	//   ....[3]....
        /*0084*/ 	.word	0x00007930


	//   ....[4]....
        /*0088*/ 	.word	0x00007a60


	//----- nvinfo : EIATTR_MBARRIER_INSTR_OFFSETS
	.align		4
.L_34:
        /*008c*/ 	.byte	0x04, 0x39
        /*008e*/ 	.short	(.L_36 - .L_35)


	//   ....[0]....
.L_35:
        /*0090*/ 	.word	0x00000230
        /*0094*/ 	.word	0x000000ff
        /*0098*/ 	.word	0x00000000
        /*009c*/ 	.short	0x0100
        /*009e*/ 	.byte	0x08
	.zero		1


	//   ....[1]....
        /*00a0*/ 	.word	0x00000240
        /*00a4*/ 	.word	0x000000ff
        /*00a8*/ 	.word	0x00000038
        /*00ac*/ 	.short	0x0100
        /*00ae*/ 	.byte	0x08
	.zero		1


	//   ....[2]....
        /*00b0*/ 	.word	0x00000250
        /*00b4*/ 	.word	0x000000ff
        /*00b8*/ 	.word	0x00000008
        /*00bc*/ 	.short	0x0100
        /*00be*/ 	.byte	0x08
	.zero		1


	//   ....[3]....
        /*00c0*/ 	.word	0x00000260
        /*00c4*/ 	.word	0x000000ff
        /*00c8*/ 	.word	0x00000040
        /*00cc*/ 	.short	0x0100
        /*00ce*/ 	.byte	0x08
	.zero		1


	//   ....[4]....
        /*00d0*/ 	.word	0x00000270
        /*00d4*/ 	.word	0x000000ff
        /*00d8*/ 	.word	0x00000010
        /*00dc*/ 	.short	0x0100
        /*00de*/ 	.byte	0x08
	.zero		1


	//   ....[5]....
        /*00e0*/ 	.word	0x00000280
        /*00e4*/ 	.word	0x000000ff
        /*00e8*/ 	.word	0x00000048
        /*00ec*/ 	.short	0x0100
        /*00ee*/ 	.byte	0x08
	.zero		1


	//   ....[6]....
        /*00f0*/ 	.word	0x00000290
        /*00f4*/ 	.word	0x000000ff
        /*00f8*/ 	.word	0x00000018
        /*00fc*/ 	.short	0x0100
        /*00fe*/ 	.byte	0x08
	.zero		1


	//   ....[7]....
        /*0100*/ 	.word	0x000002a0
        /*0104*/ 	.word	0x000000ff
        /*0108*/ 	.word	0x00000050
        /*010c*/ 	.short	0x0100
        /*010e*/ 	.byte	0x08
	.zero		1


	//   ....[8]....
        /*0110*/ 	.word	0x000002b0
        /*0114*/ 	.word	0x000000ff
        /*0118*/ 	.word	0x00000020
        /*011c*/ 	.short	0x0100
        /*011e*/ 	.byte	0x08
	.zero		1


	//   ....[9]....
        /*0120*/ 	.word	0x000002c0
        /*0124*/ 	.word	0x000000ff
        /*0128*/ 	.word	0x00000058
        /*012c*/ 	.short	0x0100
        /*012e*/ 	.byte	0x08
	.zero		1


	//   ....[10]....
        /*0130*/ 	.word	0x000002d0
        /*0134*/ 	.word	0x000000ff
        /*0138*/ 	.word	0x00000028
        /*013c*/ 	.short	0x0100
        /*013e*/ 	.byte	0x08
	.zero		1


	//   ....[11]....
        /*0140*/ 	.word	0x000002e0
        /*0144*/ 	.word	0x000000ff
        /*0148*/ 	.word	0x00000060
        /*014c*/ 	.short	0x0100
        /*014e*/ 	.byte	0x08
	.zero		1


	//   ....[12]....
        /*0150*/ 	.word	0x000002f0
        /*0154*/ 	.word	0x000000ff
        /*0158*/ 	.word	0x00000030
        /*015c*/ 	.short	0x0100
        /*015e*/ 	.byte	0x08
	.zero		1


	//   ....[13]....
        /*0160*/ 	.word	0x00000300
        /*0164*/ 	.word	0x000000ff
        /*0168*/ 	.word	0x00000068
        /*016c*/ 	.short	0x0100
        /*016e*/ 	.byte	0x08
	.zero		1


	//   ....[14]....
        /*0170*/ 	.word	0x000005b0
        /*0174*/ 	.word	0x000000ff
        /*0178*/ 	.word	0x00000080
        /*017c*/ 	.short	0x0100
        /*017e*/ 	.byte	0x08
	.zero		1


	//   ....[15]....
        /*0180*/ 	.word	0x00000630
        /*0184*/ 	.word	0x000000ff
        /*0188*/ 	.word	0x00000088
        /*018c*/ 	.short	0x0100
        /*018e*/ 	.byte	0x08
	.zero		1


	//   ....[16]....
        /*0190*/ 	.word	0x000016a0
        /*0194*/ 	.word	0x00000003
        /*0198*/ 	.word	0x00000000
        /*019c*/ 	.short	0x010a
        /*019e*/ 	.byte	0x3f
	.zero		1


	//   ....[17]....
        /*01a0*/ 	.word	0x000016e0
        /*01a4*/ 	.word	0x00000003
        /*01a8*/ 	.word	0x00000000
        /*01ac*/ 	.short	0x010a
        /*01ae*/ 	.byte	0x3f
	.zero		1


	//   ....[18]....
        /*01b0*/ 	.word	0x00001820
        /*01b4*/ 	.word	0x00000003
        /*01b8*/ 	.word	0x00000000
        /*01bc*/ 	.short	0x010a
        /*01be*/ 	.byte	0x3f
	.zero		1


	//   ....[19]....
        /*01c0*/ 	.word	0x00001ba0
        /*01c4*/ 	.word	0x00000003
        /*01c8*/ 	.word	0x00000000
        /*01cc*/ 	.short	0x010a
        /*01ce*/ 	.byte	0x3f
	.zero		1


	//   ....[20]....
        /*01d0*/ 	.word	0x00001e60
        /*01d4*/ 	.word	0x00000007
        /*01d8*/ 	.word	0x00000000
        /*01dc*/ 	.short	0x010a
        /*01de*/ 	.byte	0x3f
	.zero		1


	//   ....[21]....
        /*01e0*/ 	.word	0x00002000
        /*01e4*/ 	.word	0x000000ff
        /*01e8*/ 	.word	0x00000000
        /*01ec*/ 	.short	0x0101
        /*01ee*/ 	.byte	0x05
	.zero		1


	//   ....[22]....
        /*01f0*/ 	.word	0x000021a0
        /*01f4*/ 	.word	0x00000007
        /*01f8*/ 	.word	0x00000000
        /*01fc*/ 	.short	0x010a
        /*01fe*/ 	.byte	0x3f
	.zero		1


	//   ....[23]....
        /*0200*/ 	.word	0x000024e0
        /*0204*/ 	.word	0x000000ff
        /*0208*/ 	.word	0x00000000
        /*020c*/ 	.short	0x0101
        /*020e*/ 	.byte	0x04
	.zero		1


	//   ....[24]....
        /*0210*/ 	.word	0x00002720
        /*0214*/ 	.word	0x000000ff
        /*0218*/ 	.word	0x00000000
        /*021c*/ 	.short	0x0101
        /*021e*/ 	.byte	0x04
	.zero		1


	//   ....[25]....
        /*0220*/ 	.word	0x00007c10
        /*0224*/ 	.word	0x00000004
        /*0228*/ 	.word	0x00000038
        /*022c*/ 	.short	0x010a
        /*022e*/ 	.byte	0x3f
	.zero		1


	//   ....[26]....
        /*0230*/ 	.word	0x00008390
        /*0234*/ 	.word	0x00000006
        /*0238*/ 	.word	0x00000088
        /*023c*/ 	.short	0x0101
        /*023e*/ 	.byte	0x3f
	.zero		1


	//   ....[27]....
        /*0240*/ 	.word	0x00008a90
        /*0244*/ 	.word	0x00000005
        /*0248*/ 	.word	0x00000000
        /*024c*/ 	.short	0x010a
        /*024e*/ 	.byte	0x3f
	.zero		1


	//   ....[28]....
        /*0250*/ 	.word	0x00008b10
        /*0254*/ 	.word	0x00000007
        /*0258*/ 	.word	0x00000000
        /*025c*/ 	.short	0x010a
        /*025e*/ 	.byte	0x3f
	.zero		1


	//   ....[29]....
        /*0260*/ 	.word	0x00008ba0
        /*0264*/ 	.word	0x00000006
        /*0268*/ 	.word	0x00000000
        /*026c*/ 	.short	0x010a
        /*026e*/ 	.byte	0x3f
	.zero		1


	//   ....[30]....
        /*0270*/ 	.word	0x00008c30
        /*0274*/ 	.word	0x00000009
        /*0278*/ 	.word	0x00000000
        /*027c*/ 	.short	0x010a
        /*027e*/ 	.byte	0x3f
	.zero		1


	//   ....[31]....
        /*0280*/ 	.word	0x00008cc0
        /*0284*/ 	.word	0x00000008
        /*0288*/ 	.word	0x00000000
        /*028c*/ 	.short	0x010a
        /*028e*/ 	.byte	0x3f
	.zero		1


	//   ....[32]....
        /*0290*/ 	.word	0x00008d50
        /*0294*/ 	.word	0x0000000b
        /*0298*/ 	.word	0x00000000
        /*029c*/ 	.short	0x010a
        /*029e*/ 	.byte	0x3f
	.zero		1


	//   ....[33]....
        /*02a0*/ 	.word	0x00008de0
        /*02a4*/ 	.word	0x00000003
        /*02a8*/ 	.word	0x00000000
        /*02ac*/ 	.short	0x010a
        /*02ae*/ 	.byte	0x3f
	.zero		1


	//   ....[34]....
        /*02b0*/ 	.word	0x00008ec0
        /*02b4*/ 	.word	0x00000003
        /*02b8*/ 	.word	0x00000000
        /*02bc*/ 	.short	0x010a
        /*02be*/ 	.byte	0x3f
	.zero		1


	//   ....[35]....
        /*02c0*/ 	.word	0x00008f10
        /*02c4*/ 	.word	0x00000003
        /*02c8*/ 	.word	0x00000000
        /*02cc*/ 	.short	0x010a
        /*02ce*/ 	.byte	0x3f
	.zero		1


	//   ....[36]....
        /*02d0*/ 	.word	0x00008f60
        /*02d4*/ 	.word	0x00000007
        /*02d8*/ 	.word	0x00000000
        /*02dc*/ 	.short	0x010a
        /*02de*/ 	.byte	0x3f
	.zero		1


	//   ....[37]....
        /*02e0*/ 	.word	0x00009030
        /*02e4*/ 	.word	0x00000004
        /*02e8*/ 	.word	0x00000038
        /*02ec*/ 	.short	0x010a
        /*02ee*/ 	.byte	0x3f
	.zero		1


	//   ....[38]....
        /*02f0*/ 	.word	0x00009100
        /*02f4*/ 	.word	0x00000005
        /*02f8*/ 	.word	0x00000000
        /*02fc*/ 	.short	0x010a
        /*02fe*/ 	.byte	0x3f
	.zero		1


	//   ....[39]....
        /*0300*/ 	.word	0x00009150
        /*0304*/ 	.word	0x00000007
        /*0308*/ 	.word	0x00000000
        /*030c*/ 	.short	0x010a
        /*030e*/ 	.byte	0x3f
	.zero		1


	//   ....[40]....
        /*0310*/ 	.word	0x000091a0
        /*0314*/ 	.word	0x00000006
        /*0318*/ 	.word	0x00000000
        /*031c*/ 	.short	0x010a
        /*031e*/ 	.byte	0x3f
	.zero		1


	//   ....[41]....
        /*0320*/ 	.word	0x000091f0
        /*0324*/ 	.word	0x00000009
        /*0328*/ 	.word	0x00000000
        /*032c*/ 	.short	0x010a
        /*032e*/ 	.byte	0x3f
	.zero		1


	//   ....[42]....
        /*0330*/ 	.word	0x00009240
        /*0334*/ 	.word	0x00000008
        /*0338*/ 	.word	0x00000000
        /*033c*/ 	.short	0x010a
        /*033e*/ 	.byte	0x3f
	.zero		1


	//   ....[43]....
        /*0340*/ 	.word	0x00009290
        /*0344*/ 	.word	0x0000000b
        /*0348*/ 	.word	0x00000000
        /*034c*/ 	.short	0x010a
        /*034e*/ 	.byte	0x3f
	.zero		1


	//----- nvinfo : EIATTR_NUM_MBARRIERS
	.align		4
.L_36:
        /*0350*/ 	.byte	0x03, 0x38
        /*0352*/ 	.short	0x0010


	//----- nvinfo : EIATTR_EXIT_INSTR_OFFSETS
	.align		4
        /*0354*/ 	.byte	0x04, 0x1c
        /*0356*/ 	.short	(.L_38 - .L_37)


	//   ....[0]....
.L_37:
        /*0358*/ 	.word	0x000006d0


	//   ....[1]....
        /*035c*/ 	.word	0x00000f90


	//   ....[2]....
        /*0360*/ 	.word	0x00006f70


	//   ....[3]....
        /*0364*/ 	.word	0x00007590


	//   ....[4]....
        /*0368*/ 	.word	0x00008e30


	//----- nvinfo : EIATTR_MAX_THREADS
	.align		4
.L_38:
        /*036c*/ 	.byte	0x04, 0x05
        /*036e*/ 	.short	(.L_40 - .L_39)
.L_39:
        /*0370*/ 	.word	0x00000180
        /*0374*/ 	.word	0x00000001
        /*0378*/ 	.word	0x00000001


	//----- nvinfo : EIATTR_CRS_STACK_SIZE
	.align		4
.L_40:
        /*037c*/ 	.byte	0x04, 0x1e
        /*037e*/ 	.short	(.L_42 - .L_41)
.L_41:
        /*0380*/ 	.word	0x00000000


	//----- nvinfo : EIATTR_CBANK_PARAM_SIZE
	.align		4
.L_42:
        /*0384*/ 	.byte	0x03, 0x19
        /*0386*/ 	.short	0x0470


	//----- nvinfo : EIATTR_PARAM_CBANK
	.align		4
        /*0388*/ 	.byte	0x04, 0x0a
        /*038a*/ 	.short	(.L_44 - .L_43)
	.align		4
.L_43:
        /*038c*/ 	.word	index@(.nv.constant0._ZN7cutlass13device_kernelINS_4gemm6kernel13GemmUniversalIN4cute5tupleIJiiiiEEENS1_10collective13CollectiveMmaINS1_39MainloopSm90TmaGmmaRmemAWarpSpecializedILi7ENS5_IJNS4_1CILi1EEESB_SB_EEENS1_35KernelTmaWarpSpecializedCooperativeEEENS5_IJNSA_ILi128EEESF_NSA_ILi32EEEEEENS_10tfloat32_tENS5_IJSB_llEEESI_NS5_IJlSB_lEEENS4_8TiledMMAINS4_8MMA_AtomIJNS4_4SM904GMMA30MMA_64x128x8_F32TF32TF32_RS_TNILNSO_7ScaleInE1ELSQ_1EEEEEENS4_6LayoutINS5_IJNSA_ILi2EEESB_SB_EEENS5_IJSB_NSA_ILi0EEESW_EEEEENS5_IJNS4_10UnderscoreESZ_SZ_EEEEENS4_13SM90_TMA_LOADENS4_14ComposedLayoutINS4_7SwizzleILi1ELi4ELi3EEENS4_18smem_ptr_flag_bitsILi32EEENST_INS5_IJNSA_ILi8EEES18_EEENS5_IJSB_S18_EEEEEEENS4_9Copy_AtomIJNS4_39AutoVectorizingCopyWithAssumedAlignmentILi128EEESI_EEENS4_8identityES12_NS13_INS14_ILi3ELi4ELi3EEES17_NST_INS5_IJS18_SG_EEENS5_IJSG_SB_EEEEEEEvS1H_EENS_8epilogue10collective6detail29Sm90TmaWarpSpecializedAdapterINS1P_15DefaultEpilogueISI_SK_SK_NS1O_6thread17LinearCombinationISI_Li1EffLNS1T_9ScaleType4KindE0ELNS_15FloatRoundStyleE2ESI_EENS1_15EpilogueDefaultEEEEEvvEEEEvNT_6ParamsE)
        /*0390*/ 	.short	0x0210
        /*0392*/ 	.short	0x0470


	//----- nvinfo : EIATTR_SW_WAR
	.align		4
.L_44:
        /*0394*/ 	.byte	0x04, 0x36
        /*0396*/ 	.short	(.L_46 - .L_45)
.L_45:
        /*0398*/ 	.word	0x00000008
.L_46:


//--------------------- .nv.callgraph             --------------------------
	.section	.nv.callgraph,"",@"SHT_CUDA_CALLGRAPH"
	.align	4
	.sectionentsize	8
	.align		4
        /*0000*/ 	.word	0x00000000
	.align		4
        /*0004*/ 	.word	0xffffffff
	.align		4
        /*0008*/ 	.word	index@(_ZN7cutlass13device_kernelINS_4gemm6kernel13GemmUniversalIN4cute5tupleIJiiiiEEENS1_10collective13CollectiveMmaINS1_39MainloopSm90TmaGmmaRmemAWarpSpecializedILi7ENS5_IJNS4_1CILi1EEESB_SB_EEENS1_35KernelTmaWarpSpecializedCooperativeEEENS5_IJNSA_ILi128EEESF_NSA_ILi32EEEEEENS_10tfloat32_tENS5_IJSB_llEEESI_NS5_IJlSB_lEEENS4_8TiledMMAINS4_8MMA_AtomIJNS4_4SM904GMMA30MMA_64x128x8_F32TF32TF32_RS_TNILNSO_7ScaleInE1ELSQ_1EEEEEENS4_6LayoutINS5_IJNSA_ILi2EEESB_SB_EEENS5_IJSB_NSA_ILi0EEESW_EEEEENS5_IJNS4_10UnderscoreESZ_SZ_EEEEENS4_13SM90_TMA_LOADENS4_14ComposedLayoutINS4_7SwizzleILi1ELi4ELi3EEENS4_18smem_ptr_flag_bitsILi32EEENST_INS5_IJNSA_ILi8EEES18_EEENS5_IJSB_S18_EEEEEEENS4_9Copy_AtomIJNS4_39AutoVectorizingCopyWithAssumedAlignmentILi128EEESI_EEENS4_8identityES12_NS13_INS14_ILi3ELi4ELi3EEES17_NST_INS5_IJS18_SG_EEENS5_IJSG_SB_EEEEEEEvS1H_EENS_8epilogue10collective6detail29Sm90TmaWarpSpecializedAdapterINS1P_15DefaultEpilogueISI_SK_SK_NS1O_6thread17LinearCombinationISI_Li1EffLNS1T_9ScaleType4KindE0ELNS_15FloatRoundStyleE2ESI_EENS1_15EpilogueDefaultEEEEEvvEEEEvNT_6ParamsE)
	.align		4
        /*000c*/ 	.word	index@(__assertfail)
	.align		4
        /*0010*/ 	.word	0x00000000
	.align		4
        /*0014*/ 	.word	0xfffffffe
	.align		4
        /*0018*/ 	.word	0x00000000
	.align		4
        /*001c*/ 	.word	0xfffffffd
	.align		4
        /*0020*/ 	.word	0x00000000
	.align		4
        /*0024*/ 	.word	0xfffffffc


//--------------------- .nv.constant4             --------------------------
	.section	.nv.constant4,"a",@progbits
	.align	8
	.align		8
.nv.constant4:
        /*0000*/ 	.dword	__assertfail
	.align		8
        /*0008*/ 	.dword	__unnamed_1
	.align		8
        /*0010*/ 	.dword	__unnamed_2
	.align		8
        /*0018*/ 	.dword	_ZN40_INTERNAL_f9eedf9e_4_k_cu_5f60ac78_318904cuda3std3__45__cpo5beginE
	.align		8
        /*0020*/ 	.dword	_ZN40_INTERNAL_f9eedf9e_4_k_cu_5f60ac78_318904cuda3std3__45__cpo3endE
	.align		8
        /*0028*/ 	.dword	_ZN40_INTERNAL_f9eedf9e_4_k_cu_5f60ac78_318904cuda3std3__45__cpo6cbeginE
	.align		8
        /*0030*/ 	.dword	_ZN40_INTERNAL_f9eedf9e_4_k_cu_5f60ac78_318904cuda3std3__45__cpo4cendE
	.align		8
        /*0038*/ 	.dword	_ZN40_INTERNAL_f9eedf9e_4_k_cu_5f60ac78_318904cuda3std3__442_GLOBAL__N__f9eedf9e_4_k_cu_5f60ac78_318906ignoreE
	.align		8
        /*0040*/ 	.dword	_ZN40_INTERNAL_f9eedf9e_4_k_cu_5f60ac78_318904cuda3std3__419piecewise_constructE
	.align		8
        /*0048*/ 	.dword	_ZN40_INTERNAL_f9eedf9e_4_k_cu_5f60ac78_318904cuda3std3__48in_placeE
	.align		8
        /*0050*/ 	.dword	_ZN40_INTERNAL_f9eedf9e_4_k_cu_5f60ac78_318904cuda3std6ranges3__45__cpo4swapE
	.align		8
        /*0058*/ 	.dword	_ZN40_INTERNAL_f9eedf9e_4_k_cu_5f60ac78_318904cuda3std6ranges3__45__cpo9iter_moveE
	.align		8
        /*0060*/ 	.dword	_ZN40_INTERNAL_f9eedf9e_4_k_cu_5f60ac78_318904cute7productE
	.align		8
        /*0068*/ 	.dword	_ZN40_INTERNAL_f9eedf9e_4_k_cu_5f60ac78_318904cute1_E
	.align		8
        /*0070*/ 	.dword	$str$24
	.align		8
        /*0078*/ 	.dword	$str$25


//--------------------- .text._ZN7cutlass13device_kernelINS_4gemm6kernel13GemmUniversalIN4cute5tupleIJiiiiEEENS1_10collective13CollectiveMmaINS1_39MainloopSm90TmaGmmaRmemAWarpSpecializedILi7ENS5_IJNS4_1CILi1EEESB_SB_EEENS1_35KernelTmaWarpSpecializedCooperativeEEENS5_IJNSA_ILi128EEESF_NSA_ILi32EEEEEENS_10tfloat32_tENS5_IJSB_llEEESI_NS5_IJlSB_lEEENS4_8TiledMMAINS4_8MMA_AtomIJNS4_4SM904GMMA30MMA_64x128x8_F32TF32TF32_RS_TNILNSO_7ScaleInE1ELSQ_1EEEEEENS4_6LayoutINS5_IJNSA_ILi2EEESB_SB_EEENS5_IJSB_NSA_ILi0EEESW_EEEEENS5_IJNS4_10UnderscoreESZ_SZ_EEEEENS4_13SM90_TMA_LOADENS4_14ComposedLayoutINS4_7SwizzleILi1ELi4ELi3EEENS4_18smem_ptr_flag_bitsILi32EEENST_INS5_IJNSA_ILi8EEES18_EEENS5_IJSB_S18_EEEEEEENS4_9Copy_AtomIJNS4_39AutoVectorizingCopyWithAssumedAlignmentILi128EEESI_EEENS4_8identityES12_NS13_INS14_ILi3ELi4ELi3EEES17_NST_INS5_IJS18_SG_EEENS5_IJSG_SB_EEEEEEEvS1H_EENS_8epilogue10collective6detail29Sm90TmaWarpSpecializedAdapterINS1P_15DefaultEpilogueISI_SK_SK_NS1O_6thread17LinearCombinationISI_Li1EffLNS1T_9ScaleType4KindE0ELNS_15FloatRoundStyleE2ESI_EENS1_15EpilogueDefaultEEEEEvvEEEEvNT_6ParamsE --------------------------
	.section	.text._ZN7cutlass13device_kernelINS_4gemm6kernel13GemmUniversalIN4cute5tupleIJiiiiEEENS1_10collective13CollectiveMmaINS1_39MainloopSm90TmaGmmaRmemAWarpSpecializedILi7ENS5_IJNS4_1CILi1EEESB_SB_EEENS1_35KernelTmaWarpSpecializedCooperativeEEENS5_IJNSA_ILi128EEESF_NSA_ILi32EEEEEENS_10tfloat32_tENS5_IJSB_llEEESI_NS5_IJlSB_lEEENS4_8TiledMMAINS4_8MMA_AtomIJNS4_4SM904GMMA30MMA_64x128x8_F32TF32TF32_RS_TNILNSO_7ScaleInE1ELSQ_1EEEEEENS4_6LayoutINS5_IJNSA_ILi2EEESB_SB_EEENS5_IJSB_NSA_ILi0EEESW_EEEEENS5_IJNS4_10UnderscoreESZ_SZ_EEEEENS4_13SM90_TMA_LOADENS4_14ComposedLayoutINS4_7SwizzleILi1ELi4ELi3EEENS4_18smem_ptr_flag_bitsILi32EEENST_INS5_IJNSA_ILi8EEES18_EEENS5_IJSB_S18_EEEEEEENS4_9Copy_AtomIJNS4_39AutoVectorizingCopyWithAssumedAlignmentILi128EEESI_EEENS4_8identityES12_NS13_INS14_ILi3ELi4ELi3EEES17_NST_INS5_IJS18_SG_EEENS5_IJSG_SB_EEEEEEEvS1H_EENS_8epilogue10collective6detail29Sm90TmaWarpSpecializedAdapterINS1P_15DefaultEpilogueISI_SK_SK_NS1O_6thread17LinearCombinationISI_Li1EffLNS1T_9ScaleType4KindE0ELNS_15FloatRoundStyleE2ESI_EENS1_15EpilogueDefaultEEEEEvvEEEEvNT_6ParamsE,"ax",@progbits
	.align	128
.text._ZN7cutlass13device_kernelINS_4gemm6kernel13GemmUniversalIN4cute5tupleIJiiiiEEENS1_10collective13CollectiveMmaINS1_39MainloopSm90TmaGmmaRmemAWarpSpecializedILi7ENS5_IJNS4_1CILi1EEESB_SB_EEENS1_35KernelTmaWarpSpecializedCooperativeEEENS5_IJNSA_ILi128EEESF_NSA_ILi32EEEEEENS_10tfloat32_tENS5_IJSB_llEEESI_NS5_IJlSB_lEEENS4_8TiledMMAINS4_8MMA_AtomIJNS4_4SM904GMMA30MMA_64x128x8_F32TF32TF32_RS_TNILNSO_7ScaleInE1ELSQ_1EEEEEENS4_6LayoutINS5_IJNSA_ILi2EEESB_SB_EEENS5_IJSB_NSA_ILi0EEESW_EEEEENS5_IJNS4_10UnderscoreESZ_SZ_EEEEENS4_13SM90_TMA_LOADENS4_14ComposedLayoutINS4_7SwizzleILi1ELi4ELi3EEENS4_18smem_ptr_flag_bitsILi32EEENST_INS5_IJNSA_ILi8EEES18_EEENS5_IJSB_S18_EEEEEEENS4_9Copy_AtomIJNS4_39AutoVectorizingCopyWithAssumedAlignmentILi128EEESI_EEENS4_8identityES12_NS13_INS14_ILi3ELi4ELi3EEES17_NST_INS5_IJS18_SG_EEENS5_IJSG_SB_EEEEEEEvS1H_EENS_8epilogue10collective6detail29Sm90TmaWarpSpecializedAdapterINS1P_15DefaultEpilogueISI_SK_SK_NS1O_6thread17LinearCombinationISI_Li1EffLNS1T_9ScaleType4KindE0ELNS_15FloatRoundStyleE2ESI_EENS1_15EpilogueDefaultEEEEEvvEEEEvNT_6ParamsE:
        .type           _ZN7cutlass13device_kernelINS_4gemm6kernel13GemmUniversalIN4cute5tupleIJiiiiEEENS1_10collective13CollectiveMmaINS1_39MainloopSm90TmaGmmaRmemAWarpSpecializedILi7ENS5_IJNS4_1CILi1EEESB_SB_EEENS1_35KernelTmaWarpSpecializedCooperativeEEENS5_IJNSA_ILi128EEESF_NSA_ILi32EEEEEENS_10tfloat32_tENS5_IJSB_llEEESI_NS5_IJlSB_lEEENS4_8TiledMMAINS4_8MMA_AtomIJNS4_4SM904GMMA30MMA_64x128x8_F32TF32TF32_RS_TNILNSO_7ScaleInE1ELSQ_1EEEEEENS4_6LayoutINS5_IJNSA_ILi2EEESB_SB_EEENS5_IJSB_NSA_ILi0EEESW_EEEEENS5_IJNS4_10UnderscoreESZ_SZ_EEEEENS4_13SM90_TMA_LOADENS4_14ComposedLayoutINS4_7SwizzleILi1ELi4ELi3EEENS4_18smem_ptr_flag_bitsILi32EEENST_INS5_IJNSA_ILi8EEES18_EEENS5_IJSB_S18_EEEEEEENS4_9Copy_AtomIJNS4_39AutoVectorizingCopyWithAssumedAlignmentILi128EEESI_EEENS4_8identityES12_NS13_INS14_ILi3ELi4ELi3EEES17_NST_INS5_IJS18_SG_EEENS5_IJSG_SB_EEEEEEEvS1H_EENS_8epilogue10collective6detail29Sm90TmaWarpSpecializedAdapterINS1P_15DefaultEpilogueISI_SK_SK_NS1O_6thread17LinearCombinationISI_Li1EffLNS1T_9ScaleType4KindE0ELNS_15FloatRoundStyleE2ESI_EENS1_15EpilogueDefaultEEEEEvvEEEEvNT_6ParamsE,@function
        .size           _ZN7cutlass13device_kernelINS_4gemm6kernel13GemmUniversalIN4cute5tupleIJiiiiEEENS1_10collective13CollectiveMmaINS1_39MainloopSm90TmaGmmaRmemAWarpSpecializedILi7ENS5_IJNS4_1CILi1EEESB_SB_EEENS1_35KernelTmaWarpSpecializedCooperativeEEENS5_IJNSA_ILi128EEESF_NSA_ILi32EEEEEENS_10tfloat32_tENS5_IJSB_llEEESI_NS5_IJlSB_lEEENS4_8TiledMMAINS4_8MMA_AtomIJNS4_4SM904GMMA30MMA_64x128x8_F32TF32TF32_RS_TNILNSO_7ScaleInE1ELSQ_1EEEEEENS4_6LayoutINS5_IJNSA_ILi2EEESB_SB_EEENS5_IJSB_NSA_ILi0EEESW_EEEEENS5_IJNS4_10UnderscoreESZ_SZ_EEEEENS4_13SM90_TMA_LOADENS4_14ComposedLayoutINS4_7SwizzleILi1ELi4ELi3EEENS4_18smem_ptr_flag_bitsILi32EEENST_INS5_IJNSA_ILi8EEES18_EEENS5_IJSB_S18_EEEEEEENS4_9Copy_AtomIJNS4_39AutoVectorizingCopyWithAssumedAlignmentILi128EEESI_EEENS4_8identityES12_NS13_INS14_ILi3ELi4ELi3EEES17_NST_INS5_IJS18_SG_EEENS5_IJSG_SB_EEEEEEEvS1H_EENS_8epilogue10collective6detail29Sm90TmaWarpSpecializedAdapterINS1P_15DefaultEpilogueISI_SK_SK_NS1O_6thread17LinearCombinationISI_Li1EffLNS1T_9ScaleType4KindE0ELNS_15FloatRoundStyleE2ESI_EENS1_15EpilogueDefaultEEEEEvvEEEEvNT_6ParamsE,(.L_x_215 - _ZN7cutlass13device_kernelINS_4gemm6kernel13GemmUniversalIN4cute5tupleIJiiiiEEENS1_10collective13CollectiveMmaINS1_39MainloopSm90TmaGmmaRmemAWarpSpecializedILi7ENS5_IJNS4_1CILi1EEESB_SB_EEENS1_35KernelTmaWarpSpecializedCooperativeEEENS5_IJNSA_ILi128EEESF_NSA_ILi32EEEEEENS_10tfloat32_tENS5_IJSB_llEEESI_NS5_IJlSB_lEEENS4_8TiledMMAINS4_8MMA_AtomIJNS4_4SM904GMMA30MMA_64x128x8_F32TF32TF32_RS_TNILNSO_7ScaleInE1ELSQ_1EEEEEENS4_6LayoutINS5_IJNSA_ILi2EEESB_SB_EEENS5_IJSB_NSA_ILi0EEESW_EEEEENS5_IJNS4_10UnderscoreESZ_SZ_EEEEENS4_13SM90_TMA_LOADENS4_14ComposedLayoutINS4_7SwizzleILi1ELi4ELi3EEENS4_18smem_ptr_flag_bitsILi32EEENST_INS5_IJNSA_ILi8EEES18_EEENS5_IJSB_S18_EEEEEEENS4_9Copy_AtomIJNS4_39AutoVectorizingCopyWithAssumedAlignmentILi128EEESI_EEENS4_8identityES12_NS13_INS14_ILi3ELi4ELi3EEES17_NST_INS5_IJS18_SG_EEENS5_IJSG_SB_EEEEEEEvS1H_EENS_8epilogue10collective6detail29Sm90TmaWarpSpecializedAdapterINS1P_15DefaultEpilogueISI_SK_SK_NS1O_6thread17LinearCombinationISI_Li1EffLNS1T_9ScaleType4KindE0ELNS_15FloatRoundStyleE2ESI_EENS1_15EpilogueDefaultEEEEEvvEEEEvNT_6ParamsE)
        .other          _ZN7cutlass13device_kernelINS_4gemm6kernel13GemmUniversalIN4cute5tupleIJiiiiEEENS1_10collective13CollectiveMmaINS1_39MainloopSm90TmaGmmaRmemAWarpSpecializedILi7ENS5_IJNS4_1CILi1EEESB_SB_EEENS1_35KernelTmaWarpSpecializedCooperativeEEENS5_IJNSA_ILi128EEESF_NSA_ILi32EEEEEENS_10tfloat32_tENS5_IJSB_llEEESI_NS5_IJlSB_lEEENS4_8TiledMMAINS4_8MMA_AtomIJNS4_4SM904GMMA30MMA_64x128x8_F32TF32TF32_RS_TNILNSO_7ScaleInE1ELSQ_1EEEEEENS4_6LayoutINS5_IJNSA_ILi2EEESB_SB_EEENS5_IJSB_NSA_ILi0EEESW_EEEEENS5_IJNS4_10UnderscoreESZ_SZ_EEEEENS4_13SM90_TMA_LOADENS4_14ComposedLayoutINS4_7SwizzleILi1ELi4ELi3EEENS4_18smem_ptr_flag_bitsILi32EEENST_INS5_IJNSA_ILi8EEES18_EEENS5_IJSB_S18_EEEEEEENS4_9Copy_AtomIJNS4_39AutoVectorizingCopyWithAssumedAlignmentILi128EEESI_EEENS4_8identityES12_NS13_INS14_ILi3ELi4ELi3EEES17_NST_INS5_IJS18_SG_EEENS5_IJSG_SB_EEEEEEEvS1H_EENS_8epilogue10collective6detail29Sm90TmaWarpSpecializedAdapterINS1P_15DefaultEpilogueISI_SK_SK_NS1O_6thread17LinearCombinationISI_Li1EffLNS1T_9ScaleType4KindE0ELNS_15FloatRoundStyleE2ESI_EENS1_15EpilogueDefaultEEEEEvvEEEEvNT_6ParamsE,@"STO_CUDA_ENTRY STV_DEFAULT"
_ZN7cutlass13device_kernelINS_4gemm6kernel13GemmUniversalIN4cute5tupleIJiiiiEEENS1_10collective13CollectiveMmaINS1_39MainloopSm90TmaGmmaRmemAWarpSpecializedILi7ENS5_IJNS4_1CILi1EEESB_SB_EEENS1_35KernelTmaWarpSpecializedCooperativeEEENS5_IJNSA_ILi128EEESF_NSA_ILi32EEEEEENS_10tfloat32_tENS5_IJSB_llEEESI_NS5_IJlSB_lEEENS4_8TiledMMAINS4_8MMA_AtomIJNS4_4SM904GMMA30MMA_64x128x8_F32TF32TF32_RS_TNILNSO_7ScaleInE1ELSQ_1EEEEEENS4_6LayoutINS5_IJNSA_ILi2EEESB_SB_EEENS5_IJSB_NSA_ILi0EEESW_EEEEENS5_IJNS4_10UnderscoreESZ_SZ_EEEEENS4_13SM90_TMA_LOADENS4_14ComposedLayoutINS4_7SwizzleILi1ELi4ELi3EEENS4_18smem_ptr_flag_bitsILi32EEENST_INS5_IJNSA_ILi8EEES18_EEENS5_IJSB_S18_EEEEEEENS4_9Copy_AtomIJNS4_39AutoVectorizingCopyWithAssumedAlignmentILi128EEESI_EEENS4_8identityES12_NS13_INS14_ILi3ELi4ELi3EEES17_NST_INS5_IJS18_SG_EEENS5_IJSG_SB_EEEEEEEvS1H_EENS_8epilogue10collective6detail29Sm90TmaWarpSpecializedAdapterINS1P_15DefaultEpilogueISI_SK_SK_NS1O_6thread17LinearCombinationISI_Li1EffLNS1T_9ScaleType4KindE0ELNS_15FloatRoundStyleE2ESI_EENS1_15EpilogueDefaultEEEEEvvEEEEvNT_6ParamsE:
[----:B------:R-:W0:Y:S01]  /*0000*/  LDC R1, c[0x0][0x28] ;  /* 0x00000a00ff017b82 */ /* 0x000e220000000800 */
[----:B------:R-:W1:Y:S01]  /*0010*/  S2R R0, SR_TID.X ;  /* 0x0000000000007919 */ /* 0x000e620000002100 */
[----:B------:R-:W-:Y:S01]  /*0020*/  ELECT P0, URZ, PT ;  /* 0x00000000003f782f */ /* 0x000fe20003800000 */
[----:B------:R-:W-:Y:S01]  /*0030*/  BSSY B0, `(.L_x_0) ;  /* 0x000000f000007945 */ /* 0x000fe20003800000 */
[--C-:B-1----:R-:W-:Y:S02]  /*0040*/  SHF.R.U32.HI R3, RZ, 0x5, R0.reuse ;  /* 0x00000005ff037819 */ /* 0x102fe40000011600 */
[----:B------:R-:W-:-:S03]  /*0050*/  SHF.R.U32.HI R7, RZ, 0x7, R0 ;  /* 0x00000007ff077819 */ /* 0x000fc60000011600 */
[----:B------:R-:W1:Y:S04]  /*0060*/  SHFL.IDX PT, R5, R3, RZ, 0x1f ;  /* 0x00001fff03057589 */ /* 0x000e6800000e0000 */
[----:B------:R2:W3:Y:S01]  /*0070*/  SHFL.IDX PT, R11, R7, RZ, 0x1f ;  /* 0x00001fff070b7589 */ /* 0x0004e200000e0000 */
[----:B-1----:R-:W-:-:S13]  /*0080*/  ISETP.NE.OR P0, PT, R5, RZ, !P0 ;  /* 0x000000ff0500720c */ /* 0x002fda0004705670 */
[----:B0-23--:R-:W-:Y:S05]  /*0090*/  @P0 BRA `(.L_x_1) ;  /* 0x0000000000200947 */ /* 0x00dfea0003800000 */
[----:B------:R-:W-:Y:S02]  /*00a0*/  ULDC.64 UR4, c[0x0][0x198] ;  /* 0x0000660000047ab9 */ /* 0x000fe40000000a00 */
[----:B------:R-:W-:Y:S02]  /*00b0*/  UIADD3 UR6, UP0, UR4, 0xf0, URZ ;  /* 0x000000f004067890 */ /* 0x000fe4000ff1e03f */
[----:B------:R-:W-:Y:S02]  /*00c0*/  UIADD3 UR4, UP1, UR4, 0x1f0, URZ ;  /* 0x000001f004047890 */ /* 0x000fe4000ff3e03f */
[----:B------:R-:W-:Y:S02]  /*00d0*/  UIADD3.X UR7, URZ, UR5, URZ, UP0, !UPT ;  /* 0x000000053f077290 */ /* 0x000fe400087fe43f */
[----:B------:R-:W-:-:S07]  /*00e0*/  UIADD3.X UR5, URZ, UR5, URZ, UP1, !UPT ;  /* 0x000000053f057290 */ /* 0x000fce0008ffe43f */
[----:B------:R0:W-:Y:S02]  /*00f0*/  UTMACCTL.PF [UR6] ;  /* 0x00000000060079b9 */ /* 0x0001e40008040000 */
[----:B------:R0:W-:Y:S02]  /*0100*/  UTMACCTL.PF [UR4] ;  /* 0x00000000040079b9 */ /* 0x0001e40008040000 */
[----:B0-----:R-:W-:Y:S01]  /*0110*/  NOP ;  /* 0x0000000000007918 */ /* 0x001fe20000000000 */
.L_x_1:
[----:B------:R-:W-:Y:S05]  /*0120*/  BSYNC B0 ;  /* 0x0000000000007941 */ /* 0x000fea0003800000 */
.L_x_0:
[----:B------:R-:W0:Y:S02]  /*0130*/  SHFL.IDX PT, R2, R3, RZ, 0x1f ;  /* 0x00001fff03027589 */ /* 0x000e2400000e0000 */
[----:B0-----:R-:W-:-:S13]  /*0140*/  ISETP.NE.AND P0, PT, R2, RZ, PT ;  /* 0x000000ff0200720c */ /* 0x001fda0003f05270 */
[----:B------:R-:W-:Y:S05]  /*0150*/  @P0 BRA `(.L_x_2) ;  /* 0x0000000000700947 */ /* 0x000fea0003800000 */
[----:B------:R-:W0:Y:S01]  /*0160*/  S2UR UR8, SR_CgaCtaId ;  /* 0x00000000000879c3 */ /* 0x000e220000008800 */
[----:B------:R-:W-:Y:S01]  /*0170*/  UMOV UR4, 0x400 ;  /* 0x0000040000047882 */ /* 0x000fe20000000000 */
[----:B------:R-:W-:Y:S01]  /*0180*/  UMOV UR5, 0x1 ;  /* 0x0000000100057882 */ /* 0x000fe20000000000 */
[----:B------:R-:W-:Y:S01]  /*0190*/  UMOV UR6, 0x100 ;  /* 0x0000010000067882 */ /* 0x000fe20000000000 */
[----:B------:R-:W-:Y:S01]  /*01a0*/  ELECT P0, URZ, PT ;  /* 0x00000000003f782f */ /* 0x000fe20003800000 */
[----:B------:R-:W-:-:S04]  /*01b0*/  UIADD3 UR6, -UR6, 0x100000, URZ ;  /* 0x0010000006067890 */ /* 0x000fc8000fffe13f */
[----:B------:R-:W-:Y:S02]  /*01c0*/  USHF.L.U32 UR7, UR6, 0xb, URZ ;  /* 0x0000000b06077899 */ /* 0x000fe4000800063f */
[----:B------:R-:W-:Y:S02]  /*01d0*/  USHF.L.U32 UR6, UR6, 0x1, URZ ;  /* 0x0000000106067899 */ /* 0x000fe4000800063f */
[----:B0-----:R-:W-:Y:S02]  /*01e0*/  ULEA UR8, UR8, UR4, 0x18 ;  /* 0x0000000408087291 */ /* 0x001fe4000f8ec03f */
[----:B------:R-:W-:-:S04]  /*01f0*/  UIADD3 UR4, -UR5, 0x100000, URZ ;  /* 0x0010000005047890 */ /* 0x000fc8000fffe13f */
[----:B------:R-:W-:Y:S02]  /*0200*/  USHF.L.U32 UR5, UR4, 0xb, URZ ;  /* 0x0000000b04057899 */ /* 0x000fe4000800063f */
[----:B------:R-:W-:Y:S01]  /*0210*/  USHF.L.U32 UR4, UR4, 0x1, URZ ;  /* 0x0000000104047899 */ /* 0x000fe2000800063f */
[----:B------:R-:W0:Y:S11]  /*0220*/  FENCE.VIEW.ASYNC.S ;  /* 0x00000000000073c6 */ /* 0x000e360000000000 */
[----:B0-----:R0:W1:Y:S01]  /*0230*/  SYNCS.EXCH.64 URZ, [UR8], UR4 ;  /* 0x00000004083f75b2 */ /* 0x0010620008000100 */
[----:B------:R0:W2:Y:S01]  /*0240*/  SYNCS.EXCH.64 URZ, [UR8+0x38], UR6 ;  /* 0x00003806083f75b2 */ /* 0x0000a20008000100 */
[----:B------:R0:W3:Y:S01]  /*0250*/  SYNCS.EXCH.64 URZ, [UR8+0x8], UR4 ;  /* 0x00000804083f75b2 */ /* 0x0000e20008000100 */
[----:B------:R0:W4:Y:S01]  /*0260*/  SYNCS.EXCH.64 URZ, [UR8+0x40], UR6 ;  /* 0x00004006083f75b2 */ /* 0x0001220008000100 */
[----:B------:R0:W0:Y:S01]  /*0270*/  SYNCS.EXCH.64 URZ, [UR8+0x10], UR4 ;  /* 0x00001004083f75b2 */ /* 0x0000220008000100 */
        /* <DEDUP_REMOVED lines=9> */
[----:B------:R-:W-:Y:S01]  /*0310*/  NOP ;  /* 0x0000000000007918 */ /* 0x000fe20000000000 */
.L_x_2:
[----:B------:R-:W5:Y:S01]  /*0320*/  SHFL.IDX PT, R3, R3, RZ, 0x1f ;  /* 0x00001fff03037589 */ /* 0x000f6200000e0000 */
[----:B------:R-:W-:Y:S01]  /*0330*/  ELECT P0, URZ, PT ;  /* 0x00000000003f782f */ /* 0x000fe20003800000 */
[----:B------:R-:W1:Y:S01]  /*0340*/  LDC R2, c[0x0][0x65c] ;  /* 0x00019700ff027b82 */ /* 0x000e620000000800 */
[----:B------:R-:W-:Y:S01]  /*0350*/  SHF.R.S32.HI R8, RZ, 0x1f, R5 ;  /* 0x0000001fff087819 */ /* 0x000fe20000011405 */
[----:B------:R-:W2:Y:S01]  /*0360*/  S2R R6, SR_CTAID.Y ;  /* 0x0000000000067919 */ /* 0x000ea20000002600 */
[----:B0-----:R-:W-:Y:S01]  /*0370*/  UMOV UR4, 0x20 ;  /* 0x0000002000047882 */ /* 0x001fe20000000000 */
[----:B------:R-:W-:Y:S01]  /*0380*/  NOP ;  /* 0x0000000000007918 */ /* 0x000fe20000000000 */
[----:B------:R-:W-:Y:S01]  /*0390*/  ISETP.NE.AND P2, PT, R11, RZ, PT ;  /* 0x000000ff0b00720c */ /* 0x000fe20003f45270 */
[----:B------:R-:W0:Y:S01]  /*03a0*/  S2R R4, SR_CTAID.X ;  /* 0x0000000000047919 */ /* 0x000e220000002500 */
[----:B------:R-:W-:Y:S01]  /*03b0*/  NOP ;  /* 0x0000000000007918 */ /* 0x000fe20000000000 */
[----:B------:R-:W-:-:S02]  /*03c0*/  LOP3.LUT R26, R26, 0xfffffffd, RZ, 0xc0, !PT ;  /* 0xfffffffd1a1a7812 */ /* 0x000fc400078ec0ff */
[----:B------:R-:W-:Y:S02]  /*03d0*/  LOP3.LUT R32, R0, 0x7f, RZ, 0xc0, !PT ;  /* 0x0000007f00207812 */ /* 0x000fe400078ec0ff */
[----:B-----5:R-:W-:Y:S02]  /*03e0*/  ISETP.NE.OR P0, PT, R3, RZ, !P0 ;  /* 0x000000ff0300720c */ /* 0x020fe40004705670 */
[----:B-1----:R-:W-:Y:S02]  /*03f0*/  ISETP.NE.AND P3, PT, R2, 0x1, PT ;  /* 0x000000010200780c */ /* 0x002fe40003f65270 */
[----:B------:R-:W-:-:S04]  /*0400*/  LEA.HI R3, R8, R5, RZ, 0x2 ;  /* 0x0000000508037211 */ /* 0x000fc800078f10ff */
[----:B------:R-:W-:-:S05]  /*0410*/  LOP3.LUT R10, R3, 0xfffffffc, RZ, 0xc0, !PT ;  /* 0xfffffffc030a7812 */ /* 0x000fca00078ec0ff */
[----:B------:R-:W-:Y:S01]  /*0420*/  VOTEU.ALL UP0, P0 ;  /* 0x00000000003f7886 */ /* 0x000fe20000000000 */
[----:B------:R-:W-:Y:S01]  /*0430*/  IMAD.IADD R3, R5, 0x1, -R10 ;  /* 0x0000000105037824 */ /* 0x000fe200078e0a0a */
[----:B------:R-:W0:Y:S01]  /*0440*/  @P3 LDC R17, c[0x0][0x10] ;  /* 0x00000400ff113b82 */ /* 0x000e220000000800 */
[----:B------:R-:W-:Y:S01]  /*0450*/  VOTEU.ALL UP1, P0 ;  /* 0x00000000003f7886 */ /* 0x000fe20000020000 */
[----:B--2---:R-:W-:Y:S01]  /*0460*/  @P3 IMAD.MOV.U32 R8, RZ, RZ, R6 ;  /* 0x000000ffff083224 */ /* 0x004fe200078e0006 */
[----:B------:R-:W-:Y:S01]  /*0470*/  @!UP0 UMOV UR6, 0x400 ;  /* 0x0000040000068882 */ /* 0x000fe20000000000 */
[----:B------:R-:W-:-:S04]  /*0480*/  @!UP0 UIADD3 UR4, -UR4, 0x100000, URZ ;  /* 0x0010000004048890 */ /* 0x000fc8000fffe13f */
[----:B------:R-:W-:Y:S02]  /*0490*/  @!UP0 USHF.L.U32 UR5, UR4, 0xb, URZ ;  /* 0x0000000b04058899 */ /* 0x000fe4000800063f */
[----:B------:R-:W-:Y:S01]  /*04a0*/  @!UP0 USHF.L.U32 UR4, UR4, 0x1, URZ ;  /* 0x0000000104048899 */ /* 0x000fe2000800063f */
[----:B------:R-:W-:Y:S01]  /*04b0*/  ISETP.NE.AND P1, PT, R3, 0x3, PT ;  /* 0x000000030300780c */ /* 0x000fe20003f25270 */
[----:B------:R-:W-:Y:S01]  /*04c0*/  @P3 IMAD.MOV.U32 R9, RZ, RZ, RZ ;  /* 0x000000ffff093224 */ /* 0x000fe200078e00ff */
[----:B------:R-:W-:Y:S01]  /*04d0*/  @P3 LOP3.LUT R26, R26, 0x2, RZ, 0xfc, !PT ;  /* 0x000000021a1a3812 */ /* 0x000fe200078efcff */
[----:B------:R-:W1:Y:S01]  /*04e0*/  @!UP0 S2UR UR7, SR_CgaCtaId ;  /* 0x00000000000789c3 */ /* 0x000e620000008800 */
[----:B------:R-:W-:-:S07]  /*04f0*/  IMAD.MOV.U32 R5, RZ, RZ, RZ ;  /* 0x000000ffff057224 */ /* 0x000fce00078e00ff */
[----:B------:R-:W2:Y:S01]  /*0500*/  @!P3 LDC R13, c[0x0][0xc] ;  /* 0x00000300ff0dbb82 */ /* 0x000ea20000000800 */
[----:B0-----:R-:W-:Y:S01]  /*0510*/  @P3 IMAD.WIDE.U32 R16, R4, R17, R8 ;  /* 0x0000001104103225 */ /* 0x001fe200078e0008 */
[----:B-1----:R-:W-:Y:S01]  /*0520*/  @!UP0 ULEA UR8, UR7, UR6, 0x18 ;  /* 0x0000000607088291 */ /* 0x002fe2000f8ec03f */
[----:B------:R-:W-:Y:S02]  /*0530*/  VOTEU.ALL UP0, P0 ;  /* 0x00000000003f7886 */ /* 0x000fe40000000000 */
[----:B------:R-:W-:Y:S01]  /*0540*/  ULDC UR6, c[0x0][0xc] ;  /* 0x0000030000067ab9 */ /* 0x000fe20000000800 */
[----:B------:R-:W-:Y:S01]  /*0550*/  ISETP.EQ.OR P0, PT, R3, RZ, !P1 ;  /* 0x000000ff0300720c */ /* 0x000fe20004f02670 */
[----:B------:R-:W-:-:S03]  /*0560*/  ULDC UR7, c[0x0][0x10] ;  /* 0x0000040000077ab9 */ /* 0x000fc60000000800 */
[C---:B------:R-:W-:Y:S01]  /*0570*/  ISETP.EQ.AND P0, PT, R11.reuse, RZ, P0 ;  /* 0x000000ff0b00720c */ /* 0x040fe20000702270 */
[----:B------:R-:W-:Y:S02]  /*0580*/  VIADD R11, R11, 0xffffffff ;  /* 0xffffffff0b0b7836 */ /* 0x000fe40000000000 */
[----:B--2---:R-:W-:Y:S01]  /*0590*/  @!P3 IMAD.WIDE.U32 R8, R13, R6, R4 ;  /* 0x000000060d08b225 */ /* 0x004fe200078e0004 */
[----:B------:R-:W0:Y:S02]  /*05a0*/  FENCE.VIEW.ASYNC.S ;  /* 0x00000000000073c6 */ /* 0x000e240000000000 */
[----:B0-----:R-:W3:Y:S01]  /*05b0*/  @!UP0 SYNCS.EXCH.64 URZ, [UR8+0x80], UR4 ;  /* 0x00008004083f85b2 */ /* 0x001ee20008000100 */
[----:B------:R-:W-:Y:S01]  /*05c0*/  SEL R18, RZ, 0x1, !P0 ;  /* 0x00000001ff127807 */ /* 0x000fe20004000000 */
[----:B------:R-:W-:Y:S01]  /*05d0*/  @P3 IMAD.MOV.U32 R13, RZ, RZ, RZ ;  /* 0x000000ffff0d3224 */ /* 0x000fe200078e00ff */
[----:B------:R-:W-:Y:S01]  /*05e0*/  ISETP.GE.U32.AND P1, PT, R11, 0x2, PT ;  /* 0x000000020b00780c */ /* 0x000fe20003f26070 */
[----:B------:R-:W-:-:S02]  /*05f0*/  @!P3 IMAD.MOV.U32 R16, RZ, RZ, R8 ;  /* 0x000000ffff10b224 */ /* 0x000fc400078e0008 */
[----:B------:R-:W-:Y:S01]  /*0600*/  @P3 IMAD.IADD R17, R17, 0x1, R13 ;  /* 0x0000000111113824 */ /* 0x000fe200078e020d */
[----:B------:R-:W-:Y:S01]  /*0610*/  SEL R18, R18, 0x2, P1 ;  /* 0x0000000212127807 */ /* 0x000fe20000800000 */
[----:B------:R-:W-:Y:S01]  /*0620*/  @!P3 IMAD.MOV.U32 R17, RZ, RZ, R9 ;  /* 0x000000ffff11b224 */ /* 0x000fe200078e0009 */
[----:B------:R0:W3:Y:S01]  /*0630*/  @!UP1 SYNCS.EXCH.64 URZ, [UR8+0x88], UR4 ;  /* 0x00008804083f95b2 */ /* 0x0000e20008000100 */
[----:B------:R-:W-:Y:S01]  /*0640*/  NOP ;  /* 0x0000000000007918 */ /* 0x000fe20000000000 */
[----:B0-----:R-:W-:-:S03]  /*0650*/  UIMAD.WIDE.U32 UR4, UR6, UR7, URZ ;  /* 0x00000007060472a5 */ /* 0x001fc6000f8e003f */
[----:B------:R-:W-:Y:S02]  /*0660*/  ULDC UR6, c[0x0][0x14] ;  /* 0x0000050000067ab9 */ /* 0x000fe40000000800 */
[----:B------:R-:W-:Y:S02]  /*0670*/  UIMAD.WIDE.U32 UR54, UR4, UR6, URZ ;  /* 0x00000006043672a5 */ /* 0x000fe4000f8e003f */
[----:B------:R-:W-:-:S04]  /*0680*/  UIMAD UR45, UR5, UR6, URZ ;  /* 0x00000006052d72a4 */ /* 0x000fc8000f8e023f */
[----:B------:R-:W-:Y:S01]  /*0690*/  UIADD3 UR45, UR55, UR45, URZ ;  /* 0x0000002d372d7290 */ /* 0x000fe2000fffe03f */
[----:B---34-:R-:W-:Y:S06]  /*06a0*/  BAR.SYNC.DEFER_BLOCKING 0x0 ;  /* 0x0000000000007b1d */ /* 0x018fec0000010000 */
[----:B------:R-:W-:Y:S05]  /*06b0*/  @!P2 BRA `(.L_x_3) ;  /* 0x000000680030a947 */ /* 0x000fea0003800000 */
[----:B------:R-:W-:-:S13]  /*06c0*/  ISETP.GT.U32.AND P0, PT, R11, 0x1, PT ;  /* 0x000000010b00780c */ /* 0x000fda0003f04070 */
[----:B------:R-:W-:Y:S05]  /*06d0*/  @P0 EXIT ;  /* 0x000000000000094d */ /* 0x000fea0003800000 */
[----:B------:R-:W-:Y:S01]  /*06e0*/  ULDC.64 UR4, c[0x0][0x650] ;  /* 0x0001940000047ab9 */ /* 0x000fe20000000a00 */
[----:B------:R-:W-:Y:S01]  /*06f0*/  PRMT R3, RZ, 0x7610, R3 ;  /* 0x00007610ff037816 */ /* 0x000fe20000000003 */
[----:B------:R-:W-:Y:S01]  /*0700*/  IMAD.MOV.U32 R103, RZ, RZ, -0x1 ;  /* 0xffffffffff677424 */ /* 0x000fe200078e00ff */
[----:B------:R-:W-:Y:S01]  /*0710*/  ISETP.GE.U32.AND P0, PT, R16, UR4, PT ;  /* 0x0000000410007c0c */ /* 0x000fe2000bf06070 */
[----:B------:R-:W-:Y:S02]  /*0720*/  IMAD.MOV.U32 R104, RZ, RZ, -0x1 ;  /* 0xffffffffff687424 */ /* 0x000fe400078e00ff */
[----:B------:R-:W-:Y:S01]  /*0730*/  IMAD.MOV.U32 R89, RZ, RZ, -0x1 ;  /* 0xffffffffff597424 */ /* 0x000fe200078e00ff */
[----:B------:R-:W-:-:S13]  /*0740*/  ISETP.GE.U32.AND.EX P0, PT, R17, UR5, PT, P0 ;  /* 0x0000000511007c0c */ /* 0x000fda000bf06100 */
[----:B------:R-:W-:Y:S05]  /*0750*/  @P0 BRA `(.L_x_4) ;  /* 0x0000000400540947 */ /* 0x000fea0003800000 */
[----:B------:R-:W0:Y:S01]  /*0760*/  LDC.64 R20, c[0x0][0x628] ;  /* 0x00018a00ff147b82 */ /* 0x000e220000000a00 */
[----:B------:R-:W-:Y:S02]  /*0770*/  IMAD.MOV.U32 R8, RZ, RZ, R16 ;  /* 0x000000ffff087224 */ /* 0x000fe400078e0010 */
[----:B------:R-:W-:-:S05]  /*0780*/  IMAD.MOV.U32 R9, RZ, RZ, R17 ;  /* 0x000000ffff097224 */ /* 0x000fca00078e0011 */
[----:B------:R-:W1:Y:S08]  /*0790*/  LDC R14, c[0x0][0x630] ;  /* 0x00018c00ff0e7b82 */ /* 0x000e700000000800 */
[----:B------:R-:W2:Y:S01]  /*07a0*/  LDC.64 R22, c[0x0][0x620] ;  /* 0x00018800ff167b82 */ /* 0x000ea20000000a00 */
[----:B0-----:R-:W-:-:S04]  /*07b0*/  ISETP.NE.U32.AND P0, PT, R20, RZ, PT ;  /* 0x000000ff1400720c */ /* 0x001fc80003f05070 */
[----:B------:R-:W-:-:S13]  /*07c0*/  ISETP.NE.AND.EX P0, PT, R21, RZ, PT, P0 ;  /* 0x000000ff1500720c */ /* 0x000fda0003f05300 */
[----:B-12---:R-:W-:Y:S05]  /*07d0*/  @!P0 BRA `(.L_x_5) ;  /* 0x0000000000288947 */ /* 0x006fea0003800000 */
[----:B------:R-:W0:Y:S02]  /*07e0*/  LDC R3, c[0x0][0x634] ;  /* 0x00018d00ff037b82 */ /* 0x000e240000000800 */
[----:B0-----:R-:W-:-:S05]  /*07f0*/  IADD3 R3, P0, R16, R3, RZ ;  /* 0x0000000310037210 */ /* 0x001fca0007f1e0ff */
[----:B------:R-:W-:-:S04]  /*0800*/  IMAD.X R15, RZ, RZ, R17, P0 ;  /* 0x000000ffff0f7224 */ /* 0x000fc800000e0611 */
[----:B------:R-:W-:-:S04]  /*0810*/  IMAD.WIDE.U32 R8, R15, R20, RZ ;  /* 0x000000140f087225 */ /* 0x000fc800078e00ff */
[----:B------:R-:W-:-:S04]  /*0820*/  IMAD.WIDE.U32 R10, P0, R3, R21, R8 ;  /* 0x00000015030a7225 */ /* 0x000fc80007800008 */
[----:B------:R-:W-:-:S04]  /*0830*/  IMAD.WIDE.U32 R8, R3, R20, RZ ;  /* 0x0000001403087225 */ /* 0x000fc800078e00ff */
[----:B------:R-:W-:Y:S01]  /*0840*/  IMAD.X R13, RZ, RZ, RZ, P0 ;  /* 0x000000ffff0d7224 */ /* 0x000fe200000e06ff */
[----:B------:R-:W-:Y:S01]  /*0850*/  IADD3 RZ, P0, R9, R10, RZ ;  /* 0x0000000a09ff7210 */ /* 0x000fe20007f1e0ff */
[----:B------:R-:W-:-:S04]  /*0860*/  IMAD.MOV.U32 R12, RZ, RZ, R11 ;  /* 0x000000ffff0c7224 */ /* 0x000fc800078e000b */
[----:B------:R-:W-:-:S08]  /*0870*/  IMAD.WIDE.U32.X R8, R15, R21, R12, P0 ;  /* 0x000000150f087225 */ /* 0x000fd000000e040c */
.L_x_5:
[-CC-:B------:R-:W-:Y:S01]  /*0880*/  SHF.R.U64 R89, R8, R14.reuse, R9.reuse ;  /* 0x0000000e08597219 */ /* 0x180fe20000001209 */
[----:B------:R-:W0:Y:S01]  /*0890*/  LDC R12, c[0x0][0x618] ;  /* 0x00018600ff0c7b82 */ /* 0x000e220000000800 */
[----:B------:R-:W-:Y:S01]  /*08a0*/  SHF.R.U32.HI R5, RZ, R14, R9 ;  /* 0x0000000eff057219 */ /* 0x000fe20000011609 */
[----:B------:R-:W-:Y:S01]  /*08b0*/  ULDC UR4, c[0x0][0x150] ;  /* 0x0000540000047ab9 */ /* 0x000fe20000000800 */
[----:B------:R-:W-:Y:S02]  /*08c0*/  IADD3 R11, P0, RZ, -R89, RZ ;  /* 0x80000059ff0b7210 */ /* 0x000fe40007f1e0ff */
[----:B------:R-:W-:-:S03]  /*08d0*/  I2FP.F32.U32 R3, R4 ;  /* 0x0000000400037245 */ /* 0x000fc60000201000 */
[----:B------:R-:W1:Y:S01]  /*08e0*/  LDC.64 R24, c[0x0][0x640] ;  /* 0x00019000ff187b82 */ /* 0x000e620000000a00 */
[----:B------:R-:W-:Y:S02]  /*08f0*/  IMAD.X R13, RZ, RZ, ~R5, P0 ;  /* 0x000000ffff0d7224 */ /* 0x000fe400000e0e05 */
[----:B------:R-:W-:Y:S01]  /*0900*/  FMUL R3, R3, UR4 ;  /* 0x0000000403037c20 */ /* 0x000fe20008400000 */
[----:B------:R-:W-:Y:S01]  /*0910*/  IMAD.WIDE.U32 R8, R11, R22, R16 ;  /* 0x000000160b087225 */ /* 0x000fe200078e0010 */
[----:B------:R-:W-:-:S03]  /*0920*/  ULDC UR4, c[0x0][0x154] ;  /* 0x0000550000047ab9 */ /* 0x000fc60000000800 */
[----:B------:R-:W-:Y:S01]  /*0930*/  IMAD R10, R13, R22, RZ ;  /* 0x000000160d0a7224 */ /* 0x000fe200078e02ff */
[----:B------:R-:W2:Y:S01]  /*0940*/  LDC R5, c[0x0][0x144] ;  /* 0x00005100ff057b82 */ /* 0x000ea20000000800 */
[----:B------:R-:W3:Y:S02]  /*0950*/  F2I.U32.TRUNC.NTZ R3, R3 ;  /* 0x0000000300037305 */ /* 0x000ee4000020f000 */
[----:B------:R-:W-:-:S04]  /*0960*/  IMAD R11, R11, R23, R10 ;  /* 0x000000170b0b7224 */ /* 0x000fc800078e020a */
[----:B------:R-:W-:Y:S01]  /*0970*/  IMAD.IADD R9, R9, 0x1, R11 ;  /* 0x0000000109097824 */ /* 0x000fe200078e020b */
[----:B------:R-:W4:Y:S01]  /*0980*/  LDC R14, c[0x0][0x608] ;  /* 0x00018200ff0e7b82 */ /* 0x000f220000000800 */
[----:B------:R-:W-:-:S03]  /*0990*/  IMAD.MOV.U32 R11, RZ, RZ, -0x1 ;  /* 0xffffffffff0b7424 */ /* 0x000fc600078e00ff */
[----:B0-----:R-:W-:Y:S02]  /*09a0*/  SHF.R.U64 R20, R8, R12, R9 ;  /* 0x0000000c08147219 */ /* 0x001fe40000001209 */
[----:B------:R-:W-:Y:S02]  /*09b0*/  I2FP.F32.U32 R8, R6 ;  /* 0x0000000600087245 */ /* 0x000fe40000201000 */
[----:B------:R-:W0:Y:S01]  /*09c0*/  LDC R22, c[0x0][0x658] ;  /* 0x00019600ff167b82 */ /* 0x000e220000000800 */
[----:B-1----:R-:W-:Y:S01]  /*09d0*/  ISETP.NE.U32.AND P0, PT, R24, RZ, PT ;  /* 0x000000ff1800720c */ /* 0x002fe20003f05070 */
[----:B---3--:R-:W-:Y:S01]  /*09e0*/  IMAD.MOV R10, RZ, RZ, -R3 ;  /* 0x000000ffff0a7224 */ /* 0x008fe200078e0a03 */
[----:B------:R-:W-:Y:S01]  /*09f0*/  SHF.R.U32.HI R9, RZ, R12, R9 ;  /* 0x0000000cff097219 */ /* 0x000fe20000011609 */
[----:B------:R-:W-:Y:S01]  /*0a00*/  FMUL R8, R8, UR4 ;  /* 0x0000000408087c20 */ /* 0x000fe20008400000 */
[----:B------:R-:W-:-:S03]  /*0a10*/  ISETP.NE.AND.EX P0, PT, R25, RZ, PT, P0 ;  /* 0x000000ff1900720c */ /* 0x000fc60003f05300 */
[----:B------:R-:W1:Y:S01]  /*0a20*/  LDC R15, c[0x0][0x148] ;  /* 0x00005200ff0f7b82 */ /* 0x000e620000000800 */
[----:B--2---:R-:W-:-:S07]  /*0a30*/  IMAD R3, R5, R10, R4 ;  /* 0x0000000a05037224 */ /* 0x004fce00078e0204 */
[----:B------:R-:W2:Y:S01]  /*0a40*/  LDC R21, c[0x0][0x600] ;  /* 0x00018000ff157b82 */ /* 0x000ea20000000800 */
[-CC-:B----4-:R-:W-:Y:S02]  /*0a50*/  SHF.R.U64 R26, R20, R14.reuse, R9.reuse ;  /* 0x0000000e141a7219 */ /* 0x190fe40000001209 */
[----:B------:R-:W-:Y:S01]  /*0a60*/  SHF.R.U32.HI R5, RZ, R14, R9 ;  /* 0x0000000eff057219 */ /* 0x000fe20000011609 */
[----:B------:R-:W-:Y:S01]  /*0a70*/  IMAD.MOV.U32 R9, RZ, RZ, 0x1 ;  /* 0x00000001ff097424 */ /* 0x000fe200078e00ff */
[----:B------:R3:W4:Y:S03]  /*0a80*/  F2I.U32.TRUNC.NTZ R14, R8 ;  /* 0x00000008000e7305 */ /* 0x000726000020f000 */
[----:B------:R-:W1:Y:S01]  /*0a90*/  LDC R23, c[0x0][0x648] ;  /* 0x00019200ff177b82 */ /* 0x000e620000000800 */
[-C--:B0-----:R-:W-:Y:S02]  /*0aa0*/  SHF.L.U32 R4, R11, R22.reuse, RZ ;  /* 0x000000160b047219 */ /* 0x081fe400000006ff */
[----:B------:R-:W-:-:S02]  /*0ab0*/  SHF.R.U64 R28, R26, R22, R5 ;  /* 0x000000161a1c7219 */ /* 0x000fc40000001205 */
[----:B------:R-:W-:Y:S02]  /*0ac0*/  LOP3.LUT R13, RZ, R4, RZ, 0x33, !PT ;  /* 0x00000004ff0d7212 */ /* 0x000fe400078e33ff */
[-C--:B------:R-:W-:Y:S01]  /*0ad0*/  SHF.R.U32.HI R5, RZ, R22.reuse, R5 ;  /* 0x00000016ff057219 */ /* 0x080fe20000011605 */
[----:B------:R-:W0:Y:S01]  /*0ae0*/  LDC R27, c[0x0][0x638] ;  /* 0x00018e00ff1b7b82 */ /* 0x000e220000000800 */
[----:B------:R-:W-:Y:S01]  /*0af0*/  SHF.L.U32 R12, R9, R22, RZ ;  /* 0x00000016090c7219 */ /* 0x000fe200000006ff */
[----:B------:R-:W-:-:S06]  /*0b00*/  IMAD.MOV.U32 R4, RZ, RZ, R28 ;  /* 0x000000ffff047224 */ /* 0x000fcc00078e001c */
[----:B------:R-:W0:Y:S01]  /*0b10*/  LDC R103, c[0x0][0x610] ;  /* 0x00018400ff677b82 */ /* 0x000e220000000800 */
[----:B---34-:R-:W-:Y:S05]  /*0b20*/  @!P0 BRA `(.L_x_6) ;  /* 0x0000000000288947 */ /* 0x018fea0003800000 */
[----:B------:R-:W3:Y:S02]  /*0b30*/  LDC R11, c[0x0][0x64c] ;  /* 0x00019300ff0b7b82 */ /* 0x000ee40000000800 */
[----:B---3--:R-:W-:-:S05]  /*0b40*/  IADD3 R11, P0, R28, R11, RZ ;  /* 0x0000000b1c0b7210 */ /* 0x008fca0007f1e0ff */
        /* <DEDUP_REMOVED lines=8> */
.L_x_6:
[----:B-1----:R-:W-:Y:S01]  /*0bd0*/  SHF.R.U64 R4, R4, R23, R5 ;  /* 0x0000001704047219 */ /* 0x002fe20000001205 */
[----:B--2---:R-:W-:Y:S01]  /*0be0*/  VIADD R5, R21, 0xffffffff ;  /* 0xffffffff15057836 */ /* 0x004fe20000000000 */
[----:B------:R-:W-:Y:S01]  /*0bf0*/  LOP3.LUT R13, R26, R13, RZ, 0xc0, !PT ;  /* 0x0000000d1a0d7212 */ /* 0x000fe200078ec0ff */
[----:B------:R-:W-:Y:S02]  /*0c00*/  IMAD.MOV R14, RZ, RZ, -R14 ;  /* 0x000000ffff0e7224 */ /* 0x000fe400078e0a0e */
[----:B------:R-:W-:Y:S01]  /*0c10*/  IMAD.MOV R8, RZ, RZ, -R4 ;  /* 0x000000ffff087224 */ /* 0x000fe200078e0a04 */
[----:B------:R-:W-:Y:S01]  /*0c20*/  LOP3.LUT R5, R20, R5, RZ, 0xc0, !PT ;  /* 0x0000000514057212 */ /* 0x000fe200078ec0ff */
[----:B------:R-:W-:Y:S02]  /*0c30*/  IMAD R12, R12, R4, R13 ;  /* 0x000000040c0c7224 */ /* 0x000fe400078e020d */
[----:B------:R-:W-:Y:S02]  /*0c40*/  @P3 IMAD R3, R15, R14, R6 ;  /* 0x0000000e0f033224 */ /* 0x000fe400078e0206 */
[----:B0-----:R-:W-:-:S02]  /*0c50*/  IMAD R4, R8, R27, R28 ;  /* 0x0000001b08047224 */ /* 0x001fc400078e021c */
[----:B------:R-:W-:Y:S02]  /*0c60*/  IMAD R103, R12, R103, R3 ;  /* 0x000000670c677224 */ /* 0x000fe400078e0203 */
[----:B------:R-:W-:Y:S02]  /*0c70*/  IMAD R4, R4, R21, R5 ;  /* 0x0000001504047224 */ /* 0x000fe400078e0205 */
[----:B------:R-:W-:-:S03]  /*0c80*/  IMAD.MOV.U32 R3, RZ, RZ, 0x1 ;  /* 0x00000001ff037424 */ /* 0x000fc600078e00ff */
[----:B------:R-:W-:Y:S02]  /*0c90*/  SEL R104, R4, R103, !P3 ;  /* 0x0000006704687207 */ /* 0x000fe40005800000 */
[----:B------:R-:W-:-:S07]  /*0ca0*/  SEL R103, R103, R4, !P3 ;  /* 0x0000000467677207 */ /* 0x000fce0005800000 */
.L_x_4:
[----:B------:R-:W-:-:S08]  /*0cb0*/  NOP ;  /* 0x0000000000007918 */ /* 0x000fd00000000000 */
[----:B------:R-:W0:Y:S02]  /*0cc0*/  USETMAXREG.TRY_ALLOC.CTAPOOL UP0, 0xe8 ;  /* 0x000000e8000079c8 */ /* 0x000e240008000600 */
[----:B0-----:R-:W-:-:S13]  /*0cd0*/  PLOP3.LUT P0, PT, PT, PT, UP0, 0x80, 0x0 ;  /* 0x000000000000781c */ /* 0x001fda0003f0f008 */
[----:B------:R-:W-:Y:S05]  /*0ce0*/  @!P0 BRA `(.L_x_4) ;  /* 0xfffffffc00f08947 */ /* 0x000fea000383ffff */
[----:B------:R-:W-:Y:S01]  /*0cf0*/  ULDC.64 UR4, c[0x0][0x598] ;  /* 0x0001660000047ab9 */ /* 0x000fe20000000a00 */
[----:B------:R-:W-:Y:S01]  /*0d00*/  ULDC.64 UR36, c[0x0][0x208] ;  /* 0x0000820000247ab9 */ /* 0x000fe20000000a00 */
[----:B------:R-:W-:-:S04]  /*0d10*/  ISETP.NE.U32.AND P0, PT, RZ, UR4, PT ;  /* 0x00000004ff007c0c */ /* 0x000fc8000bf05070 */
[----:B------:R-:W-:-:S13]  /*0d20*/  ISETP.NE.AND.EX P0, PT, RZ, UR5, PT, P0 ;  /* 0x00000005ff007c0c */ /* 0x000fda000bf05300 */
[----:B------:R-:W-:Y:S05]  /*0d30*/  @!P0 BRA `(.L_x_7) ;  /* 0x00000000001c8947 */ /* 0x000fea0003800000 */
[----:B------:R-:W0:Y:S02]  /*0d40*/  LDC.64 R4, c[0x0][0x598] ;  /* 0x00016600ff047b82 */ /* 0x000e240000000a00 */
[----:B0-----:R-:W2:Y:S02]  /*0d50*/  LDG.E.64 R4, desc[UR36][R4.64] ;  /* 0x0000002404047981 */ /* 0x001ea4000c1e1b00 */
[----:B--2---:R-:W-:-:S04]  /*0d60*/  ISETP.NE.U32.AND P0, PT, R4, RZ, PT ;  /* 0x000000ff0400720c */ /* 0x004fc80003f05070 */
[----:B------:R-:W-:-:S13]  /*0d70*/  ISETP.NE.AND.EX P0, PT, R5, RZ, PT, P0 ;  /* 0x000000ff0500720c */ /* 0x000fda0003f05300 */
[----:B------:R-:W-:Y:S05]  /*0d80*/  @!P0 BRA `(.L_x_7) ;  /* 0x0000000000088947 */ /* 0x000fea0003800000 */
[----:B------:R0:W5:Y:S01]  /*0d90*/  LD.E R88, desc[UR36][R4.64] ;  /* 0x0000002404587980 */ /* 0x000162000c101900 */
[----:B------:R-:W-:Y:S05]  /*0da0*/  BRA `(.L_x_8) ;  /* 0x0000000000247947 */ /* 0x000fea0003800000 */
.L_x_7:
[----:B------:R-:W-:Y:S02]  /*0db0*/  ULDC.64 UR4, c[0x0][0x588] ;  /* 0x0001620000047ab9 */ /* 0x000fe40000000a00 */
[----:B------:R-:W-:-:S04]  /*0dc0*/  ISETP.NE.U32.AND P0, PT, RZ, UR4, PT ;  /* 0x00000004ff007c0c */ /* 0x000fc8000bf05070 */
[----:B------:R-:W-:-:S13]  /*0dd0*/  ISETP.NE.AND.EX P0, PT, RZ, UR5, PT, P0 ;  /* 0x00000005ff007c0c */ /* 0x000fda000bf05300 */
[----:B------:R-:W-:Y:S05]  /*0de0*/  @!P0 BRA `(.L_x_9) ;  /* 0x00000000000c8947 */ /* 0x000fea0003800000 */
[----:B------:R-:W0:Y:S02]  /*0df0*/  LDC.64 R4, c[0x0][0x588] ;  /* 0x00016200ff047b82 */ /* 0x000e240000000a00 */
[----:B0-----:R1:W5:Y:S01]  /*0e00*/  LDG.E R88, desc[UR36][R4.64] ;  /* 0x0000002404587981 */ /* 0x001362000c1e1900 */
[----:B------:R-:W-:Y:S05]  /*0e10*/  BRA `(.L_x_8) ;  /* 0x0000000000087947 */ /* 0x000fea0003800000 */
.L_x_9:
[----:B------:R-:W-:Y:S02]  /*0e20*/  ULDC UR4, c[0x0][0x580] ;  /* 0x0001600000047ab9 */ /* 0x000fe40000000800 */
[----:B------:R-:W-:-:S07]  /*0e30*/  IMAD.U32 R88, RZ, RZ, UR4 ;  /* 0x00000004ff587e24 */ /* 0x000fce000f8e00ff */
.L_x_8:
[----:B------:R-:W-:Y:S02]  /*0e40*/  ULDC.64 UR4, c[0x0][0x5a0] ;  /* 0x0001680000047ab9 */ /* 0x000fe40000000a00 */
[----:B------:R-:W-:-:S04]  /*0e50*/  ISETP.NE.U32.AND P0, PT, RZ, UR4, PT ;  /* 0x00000004ff007c0c */ /* 0x000fc8000bf05070 */
[----:B------:R-:W-:-:S13]  /*0e60*/  ISETP.NE.AND.EX P0, PT, RZ, UR5, PT, P0 ;  /* 0x00000005ff007c0c */ /* 0x000fda000bf05300 */
[----:B------:R-:W-:Y:S05]  /*0e70*/  @!P0 BRA `(.L_x_10) ;  /* 0x00000000001c8947 */ /* 0x000fea0003800000 */
[----:B01----:R-:W0:Y:S02]  /*0e80*/  LDC.64 R4, c[0x0][0x5a0] ;  /* 0x00016800ff047b82 */ /* 0x003e240000000a00 */
[----:B0-----:R-:W2:Y:S02]  /*0e90*/  LDG.E.64 R4, desc[UR36][R4.64] ;  /* 0x0000002404047981 */ /* 0x001ea4000c1e1b00 */
[----:B--2---:R-:W-:-:S04]  /*0ea0*/  ISETP.NE.U32.AND P0, PT, R4, RZ, PT ;  /* 0x000000ff0400720c */ /* 0x004fc80003f05070 */
[----:B------:R-:W-:-:S13]  /*0eb0*/  ISETP.NE.AND.EX P0, PT, R5, RZ, PT, P0 ;  /* 0x000000ff0500720c */ /* 0x000fda0003f05300 */
[----:B------:R-:W-:Y:S05]  /*0ec0*/  @!P0 BRA `(.L_x_10) ;  /* 0x0000000000088947 */ /* 0x000fea0003800000 */
[----:B------:R0:W5:Y:S01]  /*0ed0*/  LD.E R92, desc[UR36][R4.64] ;  /* 0x00000024045c7980 */ /* 0x000162000c101900 */
[----:B------:R-:W-:Y:S05]  /*0ee0*/  BRA `(.L_x_11) ;  /* 0x0000000000247947 */ /* 0x000fea0003800000 */
.L_x_10:
[----:B------:R-:W-:Y:S02]  /*0ef0*/  ULDC.64 UR4, c[0x0][0x590] ;  /* 0x0001640000047ab9 */ /* 0x000fe40000000a00 */
[----:B------:R-:W-:-:S04]  /*0f00*/  ISETP.NE.U32.AND P0, PT, RZ, UR4, PT ;  /* 0x00000004ff007c0c */ /* 0x000fc8000bf05070 */
[----:B------:R-:W-:-:S13]  /*0f10*/  ISETP.NE.AND.EX P0, PT, RZ, UR5, PT, P0 ;  /* 0x00000005ff007c0c */ /* 0x000fda000bf05300 */
[----:B------:R-:W-:Y:S05]  /*0f20*/  @!P0 BRA `(.L_x_12) ;  /* 0x00000000000c8947 */ /* 0x000fea0003800000 */
[----:B------:R-:W2:Y:S02]  /*0f30*/  LDC.64 R92, c[0x0][0x590] ;  /* 0x00016400ff5c7b82 */ /* 0x000ea40000000a00 */
[----:B--2---:R2:W5:Y:S01]  /*0f40*/  LDG.E R92, desc[UR36][R92.64] ;  /* 0x000000245c5c7981 */ /* 0x004562000c1e1900 */
[----:B------:R-:W-:Y:S05]  /*0f50*/  BRA `(.L_x_11) ;  /* 0x0000000000087947 */ /* 0x000fea0003800000 */
.L_x_12:
[----:B------:R-:W-:Y:S02]  /*0f60*/  ULDC UR4, c[0x0][0x584] ;  /* 0x0001610000047ab9 */ /* 0x000fe40000000800 */
[----:B------:R-:W-:-:S07]  /*0f70*/  IMAD.U32 R92, RZ, RZ, UR4 ;  /* 0x00000004ff5c7e24 */ /* 0x000fce000f8e00ff */
.L_x_11:
[----:B------:R-:W-:-:S13]  /*0f80*/  LOP3.LUT P0, RZ, R3, 0xff, RZ, 0xc0, !PT ;  /* 0x000000ff03ff7812 */ /* 0x000fda000780c0ff */
[----:B------:R-:W-:Y:S05]  /*0f90*/  @!P0 EXIT ;  /* 0x000000000000894d */ /* 0x000fea0003800000 */
[----:B------:R-:W3:Y:S01]  /*0fa0*/  LDC R96, c[0x0][0x658] ;  /* 0x00019600ff607b82 */ /* 0x000ee20000000800 */
[----:B------:R-:W-:Y:S01]  /*0fb0*/  LOP3.LUT R94, R0, 0x3, RZ, 0xc0, !PT ;  /* 0x00000003005e7812 */ /* 0x000fe200078ec0ff */
[----:B------:R-:W-:Y:S01]  /*0fc0*/  ULDC.64 UR4, c[0x0][0x288] ;  /* 0x0000a20000047ab9 */ /* 0x000fe20000000a00 */
[----:B--2---:R-:W-:Y:S01]  /*0fd0*/  SHF.R.U32.HI R93, RZ, 0x2, R0 ;  /* 0x00000002ff5d7819 */ /* 0x004fe20000011600 */
[----:B01----:R-:W-:Y:S01]  /*0fe0*/  IMAD.U32 R5, RZ, RZ, UR4 ;  /* 0x00000004ff057e24 */ /* 0x003fe2000f8e00ff */
[----:B------:R-:W-:Y:S01]  /*0ff0*/  LOP3.LUT R7, R7, 0x1, RZ, 0xc0, !PT ;  /* 0x0000000107077812 */ /* 0x000fe200078ec0ff */
[----:B------:R-:W-:Y:S01]  /*1000*/  IMAD.SHL.U32 R4, R94, 0x8, RZ ;  /* 0x000000085e047824 */ /* 0x000fe200078e00ff */
[----:B------:R-:W-:Y:S01]  /*1010*/  LOP3.LUT R3, R93, 0x3, RZ, 0xc0, !PT ;  /* 0x000000035d037812 */ /* 0x000fe200078ec0ff */
[----:B------:R-:W0:Y:S01]  /*1020*/  LDC.64 R98, c[0x0][0x5c8] ;  /* 0x00017200ff627b82 */ /* 0x000e220000000a00 */
[----:B------:R-:W-:Y:S01]  /*1030*/  SHF.R.U32.HI R32, RZ, 0x1, R32 ;  /* 0x00000001ff207819 */ /* 0x000fe20000011620 */
[----:B------:R-:W-:Y:S01]  /*1040*/  IMAD.SHL.U32 R90, R7, 0x40, RZ ;  /* 0x00000040075a7824 */ /* 0x000fe200078e00ff */
[----:B------:R-:W-:Y:S01]  /*1050*/  LOP3.LUT R4, R4, 0x18, R3, 0xe2, !PT ;  /* 0x0000001804047812 */ /* 0x000fe200078ee203 */
[----:B------:R-:W-:Y:S01]  /*1060*/  UIADD3 UR4, UR5, 0x1f, URZ ;  /* 0x0000001f05047890 */ /* 0x000fe2000fffe03f */
[C---:B------:R-:W-:Y:S01]  /*1070*/  LOP3.LUT R3, R93.reuse, 0x7, RZ, 0xc0, !PT ;  /* 0x000000075d037812 */ /* 0x040fe200078ec0ff */
[----:B------:R-:W-:Y:S01]  /*1080*/  IMAD R94, R94, -0x2, R5 ;  /* 0xfffffffe5e5e7824 */ /* 0x000fe200078e0205 */
[----:B------:R-:W-:Y:S01]  /*1090*/  LOP3.LUT R32, R32, 0x30, RZ, 0xc0, !PT ;  /* 0x0000003020207812 */ /* 0x000fe200078ec0ff */
[----:B------:R-:W1:Y:S01]  /*10a0*/  LDC R100, c[0x0][0x600] ;  /* 0x00018000ff647b82 */ /* 0x000e620000000800 */
[----:B------:R-:W-:Y:S01]  /*10b0*/  LOP3.LUT P0, RZ, R93, 0x4, RZ, 0xc0, !PT ;  /* 0x000000045dff7812 */ /* 0x000fe2000780c0ff */
[----:B------:R-:W-:Y:S01]  /*10c0*/  USHF.R.S32.HI UR5, URZ, 0x1f, UR4 ;  /* 0x0000001f3f057899 */ /* 0x000fe20008011404 */
[--C-:B------:R-:W-:Y:S01]  /*10d0*/  LOP3.LUT R90, R90, 0x40, R3.reuse, 0xe2, !PT ;  /* 0x000000405a5a7812 */ /* 0x100fe200078ee203 */
[----:B------:R-:W-:Y:S01]  /*10e0*/  IMAD.SHL.U32 R95, R0, 0x10, RZ ;  /* 0x00000010005f7824 */ /* 0x000fe200078e00ff */
[----:B------:R-:W-:Y:S01]  /*10f0*/  IADD3 R6, RZ, -R32, -R3 ;  /* 0x80000020ff067210 */ /* 0x000fe20007ffe803 */
[----:B------:R-:W-:Y:S01]  /*1100*/  IMAD.MOV.U32 R5, RZ, RZ, 0x1 ;  /* 0x00000001ff057424 */ /* 0x000fe200078e00ff */
[----:B------:R-:W-:Y:S01]  /*1110*/  P2R R3, PR, RZ, 0x1 ;  /* 0x00000001ff037803 */ /* 0x000fe20000000000 */
[----:B------:R-:W-:Y:S01]  /*1120*/  IMAD.MOV.U32 R3, RZ, RZ, -0x1 ;  /* 0xffffffffff037424 */ /* 0x000fe200078e00ff */
[----:B------:R-:W-:Y:S01]  /*1130*/  ULEA.HI UR5, UR5, UR4, URZ, 0x5 ;  /* 0x0000000405057291 */ /* 0x000fe2000f8f283f */
[----:B------:R-:W-:Y:S01]  /*1140*/  LOP3.LUT R4, R4, 0x4, R93, 0xf8, !PT ;  /* 0x0000000404047812 */ /* 0x000fe200078ef85d */
[----:B------:R-:W-:Y:S01]  /*1150*/  IMAD R6, R7, -0x40, R6 ;  /* 0xffffffc007067824 */ /* 0x000fe200078e0206 */
[----:B------:R-:W-:Y:S01]  /*1160*/  LOP3.LUT R19, R0, 0x80, RZ, 0xc0, !PT ;  /* 0x0000008000137812 */ /* 0x000fe200078ec0ff */
[----:B------:R-:W-:Y:S01]  /*1170*/  ULDC UR4, c[0x0][0x284] ;  /* 0x0000a10000047ab9 */ /* 0x000fe20000000800 */
[----:B---3--:R-:W-:Y:S01]  /*1180*/  SHF.L.U32 R3, R3, R96, RZ ;  /* 0x0000006003037219 */ /* 0x008fe200000006ff */
[----:B------:R-:W-:Y:S01]  /*1190*/  USHF.R.S32.HI UR40, URZ, 0x5, UR5 ;  /* 0x000000053f287899 */ /* 0x000fe20008011405 */
[C---:B0-----:R-:W-:Y:S01]  /*11a0*/  SHF.L.U64.HI R97, R98.reuse, 0x3, R99 ;  /* 0x0000000362617819 */ /* 0x041fe20000010263 */
[----:B------:R-:W-:Y:S01]  /*11b0*/  IMAD.SHL.U32 R98, R98, 0x8, RZ ;  /* 0x0000000862627824 */ /* 0x000fe200078e00ff */
[----:B------:R-:W-:Y:S01]  /*11c0*/  LOP3.LUT R90, R90, R32, RZ, 0xfc, !PT ;  /* 0x000000205a5a7212 */ /* 0x000fe200078efcff */
[----:B------:R-:W-:Y:S01]  /*11d0*/  IMAD.SHL.U32 R99, R0, 0x2, RZ ;  /* 0x0000000200637824 */ /* 0x000fe200078e00ff */
[----:B------:R-:W-:Y:S01]  /*11e0*/  LOP3.LUT R95, R4, 0xe00, R95, 0xf8, !PT ;  /* 0x00000e00045f7812 */ /* 0x000fe200078ef85f */
[----:B------:R-:W-:Y:S01]  /*11f0*/  VIADD R102, R6, UR4 ;  /* 0x0000000406667c36 */ /* 0x000fe20008000000 */
[----:B------:R-:W-:Y:S01]  /*1200*/  SHF.L.U32 R96, R5, R96, RZ ;  /* 0x0000006005607219 */ /* 0x000fe200000006ff */
[----:B------:R-:W-:Y:S01]  /*1210*/  IMAD.MOV.U32 R91, RZ, RZ, RZ ;  /* 0x000000ffff5b7224 */ /* 0x000fe200078e00ff */
[----:B------:R-:W-:Y:S01]  /*1220*/  LOP3.LUT R105, R18, 0x1, RZ, 0xfc, !PT ;  /* 0x0000000112697812 */ /* 0x000fe200078efcff */
[----:B-1----:R-:W-:Y:S01]  /*1230*/  VIADD R100, R100, 0xffffffff ;  /* 0xffffffff64647836 */ /* 0x002fe20000000000 */
[----:B------:R-:W-:Y:S01]  /*1240*/  SHF.R.U32.HI R19, RZ, 0x7, R19 ;  /* 0x00000007ff137819 */ /* 0x000fe20000011613 */
[----:B------:R-:W-:Y:S01]  /*1250*/  UIADD3 UR41, UR40, -0x1, URZ ;  /* 0xffffffff28297890 */ /* 0x000fe2000fffe03f */
[----:B------:R-:W-:Y:S01]  /*1260*/  LOP3.LUT R101, RZ, R3, RZ, 0x33, !PT ;  /* 0x00000003ff657212 */ /* 0x000fe200078e33ff */
[----:B------:R-:W-:Y:S01]  /*1270*/  UMOV UR38, URZ ;  /* 0x0000003f00267c82 */ /* 0x000fe20008000000 */
[----:B------:R-:W-:-:S09]  /*1280*/  UMOV UR39, URZ ;  /* 0x0000003f00277c82 */ /* 0x000fd20008000000 */
.L_x_169:
[----:B0-----:R-:W0:Y:S01]  /*1290*/  S2R R3, SR_CgaCtaId ;  /* 0x0000000000037919 */ /* 0x001e220000008800 */
[----:B------:R-:W-:-:S04]  /*12a0*/  MOV R0, 0x400 ;  /* 0x0000040000007802 */ /* 0x000fc80000000f00 */
[----:B0-----:R-:W-:-:S05]  /*12b0*/  LEA R24, R3, R0, 0x18 ;  /* 0x0000000003187211 */ /* 0x001fca00078ec0ff */
[----:B------:R-:W-:-:S05]  /*12c0*/  VIADD R0, R24, 0x800 ;  /* 0x0000080018007836 */ /* 0x000fca0000000000 */
[----:B------:R-:W-:-:S13]  /*12d0*/  LOP3.LUT P0, RZ, R0, 0x9f, RZ, 0xc0, !PT ;  /* 0x0000009f00ff7812 */ /* 0x000fda000780c0ff */
[----:B-12345:R-:W-:Y:S05]  /*12e0*/  @!P0 BRA `(.L_x_13) ;  /* 0x0000000000408947 */ /* 0x03efea0003800000 */
[----:B------:R-:W-:Y:S01]  /*12f0*/  MOV R0, 0x0 ;  /* 0x0000000000007802 */ /* 0x000fe20000000f00 */
[----:B------:R-:W-:Y:S01]  /*1300*/  ULDC.64 UR4, c[0x4][0x70] ;  /* 0x01001c0000047ab9 */ /* 0x000fe20000000a00 */
[----:B------:R-:W-:Y:S01]  /*1310*/  ULDC.64 UR6, c[0x4][0x8] ;  /* 0x0100020000067ab9 */ /* 0x000fe20000000a00 */
[----:B------:R-:W-:Y:S01]  /*1320*/  IMAD.U32 R4, RZ, RZ, UR4 ;  /* 0x00000004ff047e24 */ /* 0x000fe2000f8e00ff */
[----:B------:R0:W1:Y:S01]  /*1330*/  LDC.64 R14, c[0x4][R0] ;  /* 0x01000000000e7b82 */ /* 0x0000620000000a00 */
[----:B------:R-:W-:Y:S01]  /*1340*/  IMAD.U32 R5, RZ, RZ, UR5 ;  /* 0x00000005ff057e24 */ /* 0x000fe2000f8e00ff */
[----:B------:R-:W-:Y:S01]  /*1350*/  ULDC.64 UR4, c[0x4][0x78] ;  /* 0x01001e0000047ab9 */ /* 0x000fe20000000a00 */
[----:B------:R-:W-:Y:S02]  /*1360*/  IMAD.U32 R10, RZ, RZ, UR6 ;  /* 0x00000006ff0a7e24 */ /* 0x000fe4000f8e00ff */
[----:B------:R-:W-:Y:S02]  /*1370*/  IMAD.U32 R6, RZ, RZ, UR4 ;  /* 0x00000004ff067e24 */ /* 0x000fe4000f8e00ff */
[----:B------:R-:W-:-:S02]  /*1380*/  IMAD.U32 R7, RZ, RZ, UR5 ;  /* 0x00000005ff077e24 */ /* 0x000fc4000f8e00ff */
[----:B------:R-:W-:Y:S02]  /*1390*/  IMAD.U32 R11, RZ, RZ, UR7 ;  /* 0x00000007ff0b7e24 */ /* 0x000fe4000f8e00ff */
[----:B------:R-:W-:Y:S02]  /*13a0*/  IMAD.MOV.U32 R8, RZ, RZ, 0x70 ;  /* 0x00000070ff087424 */ /* 0x000fe400078e00ff */
[----:B------:R-:W-:Y:S02]  /*13b0*/  IMAD.MOV.U32 R12, RZ, RZ, 0x1 ;  /* 0x00000001ff0c7424 */ /* 0x000fe400078e00ff */
[----:B0-----:R-:W-:-:S07]  /*13c0*/  IMAD.MOV.U32 R13, RZ, RZ, RZ ;  /* 0x000000ffff0d7224 */ /* 0x001fce00078e00ff */
[----:B------:R-:W-:-:S07]  /*13d0*/  LEPC R20, `(.L_x_13) ;  /* 0x000000001014794e */ /* 0x000fce0000000000 */
[----:B-1---5:R-:W-:Y:S05]  /*13e0*/  CALL.ABS.NOINC R14 ;  /* 0x000000000e007343 */ /* 0x022fea0003c00000 */
.L_x_13:
[----:B------:R-:W-:-:S05]  /*13f0*/  VIADD R25, R24, 0x1c800 ;  /* 0x0001c80018197836 */ /* 0x000fca0000000000 */
[----:B------:R-:W-:-:S13]  /*1400*/  LOP3.LUT P0, RZ, R25, 0x3ff, RZ, 0xc0, !PT ;  /* 0x000003ff19ff7812 */ /* 0x000fda000780c0ff */
[----:B------:R-:W-:Y:S05]  /*1410*/  @!P0 BRA `(.L_x_14) ;  /* 0x00000000007c8947 */ /* 0x000fea0003800000 */
        /* <DEDUP_REMOVED lines=16> */
.L_x_15:
[----:B------:R-:W0:Y:S01]  /*1520*/  LDC.64 R22, c[0x4][R22] ;  /* 0x0100000016167b82 */ /* 0x000e220000000a00 */
[----:B------:R-:W-:Y:S01]  /*1530*/  ULDC.64 UR4, c[0x4][0x70] ;  /* 0x01001c0000047ab9 */ /* 0x000fe20000000a00 */
[----:B------:R-:W-:Y:S01]  /*1540*/  ULDC.64 UR6, c[0x4][0x10] ;  /* 0x0100040000067ab9 */ /* 0x000fe20000000a00 */
[----:B------:R-:W-:Y:S02]  /*1550*/  IMAD.U32 R4, RZ, RZ, UR4 ;  /* 0x00000004ff047e24 */ /* 0x000fe4000f8e00ff */
        /* <DEDUP_REMOVED lines=8> */
[----:B------:R-:W-:-:S07]  /*15e0*/  IMAD.MOV.U32 R13, RZ, RZ, RZ ;  /* 0x000000ffff0d7224 */ /* 0x000fce00078e00ff */
[----:B------:R-:W-:-:S07]  /*15f0*/  LEPC R20, `(.L_x_14) ;  /* 0x000000001014794e */ /* 0x000fce0000000000 */
[----:B0-----:R-:W-:Y:S05]  /*1600*/  CALL.ABS.NOINC R22 ;  /* 0x0000000016007343 */ /* 0x001fea0003c00000 */
.L_x_14:
[----:B------:R-:W-:Y:S01]  /*1610*/  UMOV UR4, 0xffffffff ;  /* 0xffffffff00047882 */ /* 0x000fe20000000000 */
[----:B------:R-:W-:Y:S02]  /*1620*/  ISETP.NE.AND P0, PT, R105, 0x3, PT ;  /* 0x000000036900780c */ /* 0x000fe40003f05270 */
[----:B------:R-:W-:Y:S11]  /*1630*/  BRA.DIV UR4, `(.L_x_16) ;  /* 0x0000007a04007947 */ /* 0x000ff6000b800000 */
.L_x_200:
[----:B------:R-:W-:Y:S05]  /*1640*/  @!P0 BRA `(.L_x_17) ;  /* 0x0000000000048947 */ /* 0x000fea0003800000 */
[----:B------:R-:W-:Y:S01]  /*1650*/  BPT.TRAP 0x1 ;  /* 0x000000040000795c */ /* 0x000fe20000300000 */
.L_x_17:
[----:B------:R-:W-:Y:S02]  /*1660*/  IMAD.U32 R0, RZ, RZ, UR38 ;  /* 0x00000026ff007e24 */ /* 0x000fe4000f8e00ff */
[----:B------:R-:W-:-:S03]  /*1670*/  IMAD.U32 R3, RZ, RZ, UR39 ;  /* 0x00000027ff037e24 */ /* 0x000fc6000f8e00ff */
[----:B------:R-:W-:Y:S01]  /*1680*/  SHF.L.U32 R0, R0, 0x1f, RZ ;  /* 0x0000001f00007819 */ /* 0x000fe200000006ff */
[----:B------:R-:W-:-:S04]  /*1690*/  IMAD R3, R3, 0x8, R24 ;  /* 0x0000000803037824 */ /* 0x000fc800078e0218 */
[----:B------:R0:W1:Y:S01]  /*16a0*/  SYNCS.PHASECHK.TRANS64.TRYWAIT P1, [R3+URZ], R0 ;  /* 0x00000000030075a7 */ /* 0x000062000802017f */
[----:B------:R-:W-:Y:S05]  /*16b0*/  @!P0 BRA `(.L_x_18) ;  /* 0x0000000000048947 */ /* 0x000fea0003800000 */
[----:B------:R-:W-:Y:S01]  /*16c0*/  BPT.TRAP 0x1 ;  /* 0x000000040000795c */ /* 0x000fe20000300000 */
.L_x_18:
[----:B-1----:R-:W-:Y:S05]  /*16d0*/  @P1 BRA `(.L_x_19) ;  /* 0x0000000000081947 */ /* 0x002fea0003800000 */
[----:B------:R-:W1:Y:S02]  /*16e0*/  SYNCS.PHASECHK.TRANS64.TRYWAIT P1, [R3+URZ], R0 ;  /* 0x00000000030075a7 */ /* 0x000e64000802017f */
[----:B-1----:R-:W-:Y:S05]  /*16f0*/  @!P1 BRA `(.L_x_20) ;  /* 0x0000007400f09947 */ /* 0x002fea0003800000 */
.L_x_19:
[----:B------:R-:W-:-:S04]  /*1700*/  UIADD3 UR4, UR39, 0x1, URZ ;  /* 0x0000000127047890 */ /* 0x000fc8000fffe03f */
[----:B------:R-:W-:Y:S02]  /*1710*/  UISETP.NE.AND UP0, UPT, UR4, 0x7, UPT ;  /* 0x000000070400788c */ /* 0x000fe4000bf05270 */
[----:B01----:R-:W-:Y:S02]  /*1720*/  IMAD.U32 R0, RZ, RZ, UR4 ;  /* 0x00000004ff007e24 */ /* 0x003fe4000f8e00ff */
[----:B------:R-:W-:Y:S02]  /*1730*/  USEL UR4, URZ, 0x1, UP0 ;  /* 0x000000013f047887 */ /* 0x000fe40008000000 */
[----:B------:R-:W-:Y:S02]  /*1740*/  PLOP3.LUT P1, PT, PT, PT, UP0, 0x80, 0x0 ;  /* 0x000000000000781c */ /* 0x000fe40003f2f008 */
[----:B------:R-:W-:Y:S02]  /*1750*/  ULOP3.LUT UR4, UR38, UR4, URZ, 0x3c, !UPT ;  /* 0x0000000426047292 */ /* 0x000fe4000f8e3c3f */
[----:B------:R-:W-:-:S04]  /*1760*/  SEL R0, R0, RZ, P1 ;  /* 0x000000ff00007207 */ /* 0x000fc80000800000 */
[----:B------:R-:W-:Y:S01]  /*1770*/  IMAD.U32 R9, RZ, RZ, UR4 ;  /* 0x00000004ff097e24 */ /* 0x000fe2000f8e00ff */
[----:B------:R-:W-:Y:S06]  /*1780*/  @!P0 BRA `(.L_x_21) ;  /* 0x0000000000048947 */ /* 0x000fec0003800000 */
[----:B------:R-:W-:Y:S01]  /*1790*/  BPT.TRAP 0x1 ;  /* 0x000000040000795c */ /* 0x000fe20000300000 */
.L_x_21:
[----:B------:R-:W-:Y:S01]  /*17a0*/  IMAD.U32 R4, RZ, RZ, UR39 ;  /* 0x00000027ff047e24 */ /* 0x000fe2000f8e00ff */
[----:B------:R-:W-:Y:S02]  /*17b0*/  LOP3.LUT P2, RZ, R93, 0x4, RZ, 0xc0, !PT ;  /* 0x000000045dff7812 */ /* 0x000fe4000784c0ff */
[----:B------:R-:W-:Y:S01]  /*17c0*/  SHF.L.U32 R6, R9, 0x1f, RZ ;  /* 0x0000001f09067819 */ /* 0x000fe200000006ff */
[----:B------:R-:W-:-:S04]  /*17d0*/  IMAD R3, R4, 0x1000, R95 ;  /* 0x0000100004037824 */ /* 0x000fc800078e025f */
[--C-:B------:R-:W-:Y:S02]  /*17e0*/  IMAD R4, R3, 0x4, R24.reuse ;  /* 0x0000000403047824 */ /* 0x100fe400078e0218 */
[----:B------:R-:W-:Y:S02]  /*17f0*/  IMAD R3, R0, 0x8, R24 ;  /* 0x0000000800037824 */ /* 0x000fe400078e0218 */
[C---:B------:R-:W-:Y:S02]  /*1800*/  VIADD R7, R4.reuse, 0x800 ;  /* 0x0000080004077836 */ /* 0x040fe40000000000 */
[----:B------:R-:W-:Y:S01]  /*1810*/  VIADD R5, R4, 0x890 ;  /* 0x0000089004057836 */ /* 0x000fe20000000000 */
[----:B------:R0:W1:Y:S01]  /*1820*/  SYNCS.PHASECHK.TRANS64.TRYWAIT P1, [R3+URZ], R6 ;  /* 0x00000006030075a7 */ /* 0x000062000802017f */
[----:B------:R-:W-:Y:S01]  /*1830*/  @P2 VIADD R5, R7, 0x70 ;  /* 0x0000007007052836 */ /* 0x000fe20000000000 */
[----:B------:R0:W2:Y:S06]  /*1840*/  LDS R112, [R4+0x800] ;  /* 0x0008000004707984 */ /* 0x0000ac0000000800 */
[----:B------:R-:W-:Y:S05]  /*1850*/  WARPSYNC.ALL ;  /* 0x0000000000007948 */ /* 0x000fea0003800000 */
[----:B------:R-:W-:Y:S01]  /*1860*/  LDS R113, [R4+0xc00] ;  /* 0x000c000004717984 */ /* 0x000fe20000000800 */
[----:B------:R-:W-:-:S03]  /*1870*/  ISETP.NE.AND P2, PT, RZ, UR41, PT ;  /* 0x00000029ff007c0c */ /* 0x000fc6000bf45270 */
[----:B------:R-:W-:Y:S04]  /*1880*/  LDS R108, [R4+0x900] ;  /* 0x00090000046c7984 */ /* 0x000fe80000000800 */
[----:B------:R-:W-:Y:S04]  /*1890*/  LDS R109, [R4+0xd00] ;  /* 0x000d0000046d7984 */ /* 0x000fe80000000800 */
[----:B------:R-:W-:Y:S04]  /*18a0*/  LDS R114, [R5] ;  /* 0x0000000005727984 */ /* 0x000fe80000000800 */
[----:B------:R-:W2:Y:S04]  /*18b0*/  LDS R115, [R5+0x400] ;  /* 0x0004000005737984 */ /* 0x000ea80000000800 */
[----:B------:R-:W-:Y:S04]  /*18c0*/  LDS R110, [R5+0x100] ;  /* 0x00010000056e7984 */ /* 0x000fe80000000800 */
[----:B------:R-:W3:Y:S01]  /*18d0*/  LDS R111, [R5+0x500] ;  /* 0x00050000056f7984 */ /* 0x000ee20000000800 */
[----:B------:R-:W-:Y:S01]  /*18e0*/  R2UR UR4, R25 ;  /* 0x00000000190472ca */ /* 0x000fe200000e0000 */
[----:B------:R-:W-:Y:S01]  /*18f0*/  UMOV UR11, 0x40000040 ;  /* 0x40000040000b7882 */ /* 0x000fe20000000000 */
[----:B--2---:R-:W-:-:S11]  /*1900*/  WARPGROUP.ARRIVE ;  /* 0x00000000000079c5 */ /* 0x004fd60000000000 */
[----:B------:R-:W-:-:S04]  /*1910*/  USHF.R.U32.HI UR4, URZ, 0x4, UR4 ;  /* 0x000000043f047899 */ /* 0x000fc80008011604 */
[----:B------:R-:W-:-:S04]  /*1920*/  ULOP3.LUT UR4, UR4, 0x3fff, URZ, 0xc0, !UPT ;  /* 0x00003fff04047892 */ /* 0x000fc8000f8ec03f */
[----:B------:R-:W-:-:S04]  /*1930*/  ULOP3.LUT UR7, UR4, 0x10000, URZ, 0xfc, !UPT ;  /* 0x0001000004077892 */ /* 0x000fc8000f8efc3f */
[----:B------:R-:W-:-:S04]  /*1940*/  ULEA UR4, UR39, UR7, 0xa ;  /* 0x0000000727047291 */ /* 0x000fc8000f8e503f */
[----:B------:R-:W-:-:S03]  /*1950*/  UIADD3 UR6, UR4, 0x2, URZ ;  /* 0x0000000204067890 */ /* 0x000fc6000fffe03f */
[----:B------:R-:W-:Y:S02]  /*1960*/  UMOV UR10, UR4 ;  /* 0x00000004000a7c82 */ /* 0x000fe40008000000 */
[----:B------:R-:W-:Y:S01]  /*1970*/  HGMMA.64x128x8.F32.TF32 R24, R112, gdesc[UR8], RZ, !UPT, gsb0 ;  /* 0x05e0000870187df0 */ /* 0x000fe2000c0028ff */
[----:B------:R-:W-:Y:S01]  /*1980*/  UMOV UR11, 0x40000040 ;  /* 0x40000040000b7882 */ /* 0x000fe20000000000 */
[----:B------:R-:W-:Y:S01]  /*1990*/  UMOV UR10, UR6 ;  /* 0x00000006000a7c82 */ /* 0x000fe20008000000 */
[----:B------:R-:W-:Y:S02]  /*19a0*/  UIADD3 UR6, UR4, 0x4, URZ ;  /* 0x0000000404067890 */ /* 0x000fe4000fffe03f */
[----:B------:R-:W-:Y:S01]  /*19b0*/  UIADD3 UR4, UR4, 0x6, URZ ;  /* 0x0000000604047890 */ /* 0x000fe2000fffe03f */
[----:B------:R-:W-:Y:S02]  /*19c0*/  WARPGROUP.DEPBAR.LE gsb0, 0x0 ;  /* 0x00008000000079c5 */ /* 0x000fe40000010000 */
[----:B---3--:R-:W-:-:S06]  /*19d0*/  WARPGROUP.ARRIVE ;  /* 0x00000000000079c5 */ /* 0x008fcc0000000000 */
[----:B------:R-:W-:Y:S01]  /*19e0*/  HGMMA.64x128x8.F32.TF32 R24, R108, gdesc[UR8], R24, gsb0 ;  /* 0x05e000086c187df0 */ /* 0x000fe20008002818 */
[----:B------:R-:W-:Y:S01]  /*19f0*/  UMOV UR10, UR6 ;  /* 0x00000006000a7c82 */ /* 0x000fe20008000000 */
[----:B------:R-:W-:Y:S01]  /*1a00*/  UMOV UR11, 0x40000040 ;  /* 0x40000040000b7882 */ /* 0x000fe20000000000 */
[----:B------:R-:W-:Y:S02]  /*1a10*/  WARPGROUP.DEPBAR.LE gsb0, 0x0 ;  /* 0x00008000000079c5 */ /* 0x000fe40000010000 */
[----:B------:R-:W-:Y:S04]  /*1a20*/  LDS R108, [R4+0xa00] ;  /* 0x000a0000046c7984 */ /* 0x000fe80000000800 */
[----:B------:R-:W-:Y:S04]  /*1a30*/  LDS R109, [R4+0xe00] ;  /* 0x000e0000046d7984 */ /* 0x000fe80000000800 */
[----:B------:R-:W-:Y:S04]  /*1a40*/  LDS R110, [R5+0x200] ;  /* 0x00020000056e7984 */ /* 0x000fe80000000800 */
[----:B------:R-:W2:Y:S02]  /*1a50*/  LDS R111, [R5+0x600] ;  /* 0x00060000056f7984 */ /* 0x000ea40000000800 */
[----:B--2---:R-:W-:-:S06]  /*1a60*/  WARPGROUP.ARRIVE ;  /* 0x00000000000079c5 */ /* 0x004fcc0000000000 */
        /* <DEDUP_REMOVED lines=9> */
[----:B------:R-:W-:Y:S03]  /*1b00*/  HGMMA.64x128x8.F32.TF32 R24, R108, gdesc[UR8], R24, gsb0 ;  /* 0x05e000086c187df0 */ /* 0x000fe60008002818 */
[----:B------:R-:W-:Y:S02]  /*1b10*/  WARPGROUP.DEPBAR.LE gsb0, 0x0 ;  /* 0x00008000000079c5 */ /* 0x000fe40000010000 */
[----:B------:R-:W-:Y:S05]  /*1b20*/  @!P2 BRA `(.L_x_22) ;  /* 0x0000000800c0a947 */ /* 0x000fea0003800000 */
[----:B------:R-:W-:Y:S05]  /*1b30*/  @!P0 BRA `(.L_x_23) ;  /* 0x0000000000048947 */ /* 0x000fea0003800000 */
[----:B------:R-:W-:Y:S01]  /*1b40*/  BPT.TRAP 0x1 ;  /* 0x000000040000795c */ /* 0x000fe20000300000 */
.L_x_23:
[----:B-1----:R-:W-:Y:S05]  /*1b50*/  @P1 BRA `(.L_x_24) ;  /* 0x0000000000181947 */ /* 0x002fea0003800000 */
[----:B------:R-:W1:Y:S01]  /*1b60*/  S2UR UR5, SR_CgaCtaId ;  /* 0x00000000000579c3 */ /* 0x000e620000008800 */
[----:B------:R-:W-:Y:S02]  /*1b70*/  UMOV UR4, 0x400 ;  /* 0x0000040000047882 */ /* 0x000fe40000000000 */
[----:B-1----:R-:W-:-:S06]  /*1b80*/  ULEA UR4, UR5, UR4, 0x18 ;  /* 0x0000000405047291 */ /* 0x002fcc000f8ec03f */
[----:B0-----:R-:W-:-:S04]  /*1b90*/  LEA R3, R0, UR4, 0x3 ;  /* 0x0000000400037c11 */ /* 0x001fc8000f8e18ff */
[----:B------:R-:W0:Y:S02]  /*1ba0*/  SYNCS.PHASECHK.TRANS64.TRYWAIT P1, [R3+URZ], R6 ;  /* 0x00000006030075a7 */ /* 0x000e24000802017f */
[----:B0-----:R-:W-:Y:S05]  /*1bb0*/  @!P1 BRA `(.L_x_25) ;  /* 0x0000007000d49947 */ /* 0x001fea0003800000 */
.L_x_24:
[----:B------:R-:W1:Y:S01]  /*1bc0*/  S2UR UR5, SR_CgaCtaId ;  /* 0x00000000000579c3 */ /* 0x000e620000008800 */
[----:B0-----:R-:W-:Y:S01]  /*1bd0*/  IMAD.SHL.U32 R6, R0, 0x1000, RZ ;  /* 0x0000100000067824 */ /* 0x001fe200078e00ff */
[----:B------:R-:W-:Y:S01]  /*1be0*/  UMOV UR4, 0x400 ;  /* 0x0000040000047882 */ /* 0x000fe20000000000 */
[----:B------:R-:W-:Y:S02]  /*1bf0*/  LOP3.LUT P1, RZ, R93, 0x4, RZ, 0xc0, !PT ;  /* 0x000000045dff7812 */ /* 0x000fe4000782c0ff */
[----:B------:R-:W-:Y:S01]  /*1c00*/  IMAD.IADD R3, R95, 0x1, R6 ;  /* 0x000000015f037824 */ /* 0x000fe200078e0206 */
[----:B-1----:R-:W-:-:S03]  /*1c10*/  ULEA UR9, UR5, UR4, 0x18 ;  /* 0x0000000405097291 */ /* 0x002fc6000f8ec03f */
[----:B------:R-:W-:-:S03]  /*1c20*/  UMOV UR4, UR39 ;  /* 0x0000002700047c82 */ /* 0x000fc60008000000 */
[----:B------:R-:W-:-:S05]  /*1c30*/  LEA R3, R3, UR9, 0x2 ;  /* 0x0000000903037c11 */ /* 0x000fca000f8e10ff */
[C---:B------:R-:W-:Y:S01]  /*1c40*/  VIADD R5, R3.reuse, 0x800 ;  /* 0x0000080003057836 */ /* 0x040fe20000000000 */
[----:B------:R0:W1:Y:S01]  /*1c50*/  LDS R112, [R3+0x800] ;  /* 0x0008000003707984 */ /* 0x0000620000000800 */
[----:B------:R-:W-:Y:S02]  /*1c60*/  VIADD R4, R3, 0x890 ;  /* 0x0000089003047836 */ /* 0x000fe40000000000 */
[----:B------:R-:W-:Y:S01]  /*1c70*/  @P1 VIADD R4, R5, 0x70 ;  /* 0x0000007005041836 */ /* 0x000fe20000000000 */
[----:B------:R0:W2:Y:S01]  /*1c80*/  LDS R113, [R3+0xc00] ;  /* 0x000c000003717984 */ /* 0x0000a20000000800 */
[----:B------:R-:W3:Y:S03]  /*1c90*/  LDC R5, c[0x0][0x28c] ;  /* 0x0000a300ff057b82 */ /* 0x000ee60000000800 */
[----:B------:R0:W4:Y:S04]  /*1ca0*/  LDS R114, [R4] ;  /* 0x0000000004727984 */ /* 0x0001280000000800 */
[----:B------:R0:W0:Y:S01]  /*1cb0*/  LDS R115, [R4+0x400] ;  /* 0x0004000004737984 */ /* 0x0000220000000800 */
[----:B---3--:R-:W-:-:S13]  /*1cc0*/  ISETP.GE.AND P1, PT, R5, 0x41, PT ;  /* 0x000000410500780c */ /* 0x008fda0003f26270 */
[----:B012-4-:R-:W-:Y:S05]  /*1cd0*/  @!P1 BRA `(.L_x_26) ;  /* 0x0000000400789947 */ /* 0x017fea0003800000 */
[----:B------:R-:W-:Y:S01]  /*1ce0*/  R2UR UR6, R0 ;  /* 0x00000000000672ca */ /* 0x000fe200000e0000 */
[----:B------:R-:W-:Y:S01]  /*1cf0*/  IMAD.U32 R3, RZ, RZ, UR41 ;  /* 0x00000029ff037e24 */ /* 0x000fe2000f8e00ff */
[----:B------:R-:W-:-:S13]  /*1d00*/  UMOV UR4, UR39 ;  /* 0x0000002700047c82 */ /* 0x000fda0008000000 */
.L_x_34:
[----:B------:R-:W-:-:S04]  /*1d10*/  UIADD3 UR5, UR6, 0x1, URZ ;  /* 0x0000000106057890 */ /* 0x000fc8000fffe03f */
[----:B------:R-:W-:-:S04]  /*1d20*/  UISETP.NE.AND UP0, UPT, UR5, 0x7, UPT ;  /* 0x000000070500788c */ /* 0x000fc8000bf05270 */
[----:B------:R-:W-:Y:S02]  /*1d30*/  USEL UR8, URZ, 0x1, UP0 ;  /* 0x000000013f087887 */ /* 0x000fe40008000000 */
[----:B------:R-:W-:-:S04]  /*1d40*/  USEL UR5, UR5, URZ, UP0 ;  /* 0x0000003f05057287 */ /* 0x000fc80008000000 */
[----:B------:R-:W-:Y:S02]  /*1d50*/  LOP3.LUT R9, R9, UR8, RZ, 0x3c, !PT ;  /* 0x0000000809097c12 */ /* 0x000fe4000f8e3cff */
[----:B------:R-:W-:Y:S01]  /*1d60*/  IMAD.U32 R0, RZ, RZ, UR5 ;  /* 0x00000005ff007e24 */ /* 0x000fe2000f8e00ff */
[----:B0-----:R-:W-:Y:S06]  /*1d70*/  @!P0 BRA `(.L_x_27) ;  /* 0x0000000000048947 */ /* 0x001fec0003800000 */
[----:B------:R-:W-:Y:S01]  /*1d80*/  BPT.TRAP 0x1 ;  /* 0x000000040000795c */ /* 0x000fe20000300000 */
.L_x_27:
[----:B------:R-:W0:Y:S01]  /*1d90*/  S2UR UR5, SR_CgaCtaId ;  /* 0x00000000000579c3 */ /* 0x000e220000008800 */
[----:B------:R-:W-:Y:S01]  /*1da0*/  UMOV UR9, 0x400 ;  /* 0x0000040000097882 */ /* 0x000fe20000000000 */
[----:B------:R-:W-:Y:S01]  /*1db0*/  SHF.L.U32 R8, R9, 0x1f, RZ ;  /* 0x0000001f09087819 */ /* 0x000fe200000006ff */
[----:B------:R-:W-:Y:S02]  /*1dc0*/  ULEA UR8, UR6, UR7, 0xa ;  /* 0x0000000706087291 */ /* 0x000fe4000f8e503f */
[----:B------:R-:W-:Y:S01]  /*1dd0*/  IMAD.U32 R4, RZ, RZ, UR6 ;  /* 0x00000006ff047e24 */ /* 0x000fe2000f8e00ff */
[----:B------:R-:W-:Y:S01]  /*1de0*/  UMOV UR11, 0x40000040 ;  /* 0x40000040000b7882 */ /* 0x000fe20000000000 */
[----:B------:R-:W-:Y:S01]  /*1df0*/  LOP3.LUT P3, RZ, R93, 0x4, RZ, 0xc0, !PT ;  /* 0x000000045dff7812 */ /* 0x000fe2000786c0ff */
[----:B------:R-:W-:Y:S01]  /*1e00*/  UIADD3 UR6, UR8, 0x2, URZ ;  /* 0x0000000208067890 */ /* 0x000fe2000fffe03f */
[----:B------:R-:W-:Y:S01]  /*1e10*/  IMAD R4, R4, 0x1000, R95 ;  /* 0x0000100004047824 */ /* 0x000fe200078e025f */
[----:B------:R-:W-:Y:S01]  /*1e20*/  UMOV UR10, UR8 ;  /* 0x00000008000a7c82 */ /* 0x000fe20008000000 */
[----:B0-----:R-:W-:-:S06]  /*1e30*/  ULEA UR9, UR5, UR9, 0x18 ;  /* 0x0000000905097291 */ /* 0x001fcc000f8ec03f */
[----:B------:R-:W-:Y:S02]  /*1e40*/  LEA R7, R0, UR9, 0x3 ;  /* 0x0000000900077c11 */ /* 0x000fe4000f8e18ff */
[----:B------:R-:W-:Y:S02]  /*1e50*/  LEA R6, R4, UR9, 0x2 ;  /* 0x0000000904067c11 */ /* 0x000fe4000f8e10ff */
[----:B------:R0:W1:Y:S01]  /*1e60*/  SYNCS.PHASECHK.TRANS64.TRYWAIT P1, [R7+URZ], R8 ;  /* 0x00000008070075a7 */ /* 0x000062000802017f */
[----:B------:R-:W-:Y:S02]  /*1e70*/  WARPGROUP.ARRIVE ;  /* 0x00000000000079c5 */ /* 0x000fe40000000000 */
[C---:B------:R-:W-:Y:S02]  /*1e80*/  VIADD R4, R6.reuse, 0x900 ;  /* 0x0000090006047836 */ /* 0x040fe40000000000 */
[----:B------:R-:W-:Y:S02]  /*1e90*/  VIADD R5, R6, 0x990 ;  /* 0x0000099006057836 */ /* 0x000fe40000000000 */
[----:B------:R-:W-:Y:S01]  /*1ea0*/  HGMMA.64x128x8.F32.TF32 R24, R112, gdesc[UR8], R24, gsb0 ;  /* 0x05e0000870187df0 */ /* 0x000fe20008002818 */
[----:B------:R-:W-:Y:S01]  /*1eb0*/  @P3 VIADD R5, R4, 0x70 ;  /* 0x0000007004053836 */ /* 0x000fe20000000000 */
[----:B------:R-:W-:Y:S01]  /*1ec0*/  UMOV UR10, UR6 ;  /* 0x00000006000a7c82 */ /* 0x000fe20008000000 */
[----:B------:R-:W-:Y:S01]  /*1ed0*/  UMOV UR11, 0x40000040 ;  /* 0x40000040000b7882 */ /* 0x000fe20000000000 */
[----:B------:R-:W-:-:S02]  /*1ee0*/  WARPGROUP.DEPBAR.LE gsb0, 0x0 ;  /* 0x00008000000079c5 */ /* 0x000fc40000010000 */
[----:B------:R-:W-:Y:S04]  /*1ef0*/  LDS R108, [R6+0x900] ;  /* 0x00090000066c7984 */ /* 0x000fe80000000800 */
[----:B------:R-:W-:Y:S04]  /*1f00*/  LDS R109, [R6+0xd00] ;  /* 0x000d0000066d7984 */ /* 0x000fe80000000800 */
[----:B------:R-:W-:Y:S04]  /*1f10*/  LDS R110, [R5] ;  /* 0x00000000056e7984 */ /* 0x000fe80000000800 */
[----:B------:R-:W2:Y:S02]  /*1f20*/  LDS R111, [R5+0x400] ;  /* 0x00040000056f7984 */ /* 0x000ea40000000800 */
[----:B--2---:R-:W-:-:S06]  /*1f30*/  WARPGROUP.ARRIVE ;  /* 0x00000000000079c5 */ /* 0x004fcc0000000000 */
[----:B------:R-:W-:Y:S03]  /*1f40*/  HGMMA.64x128x8.F32.TF32 R24, R108, gdesc[UR8], R24, gsb0 ;  /* 0x05e000086c187df0 */ /* 0x000fe60008002818 */
[----:B------:R-:W-:Y:S02]  /*1f50*/  WARPGROUP.DEPBAR.LE gsb0, 0x0 ;  /* 0x00008000000079c5 */ /* 0x000fe40000010000 */
[----:B------:R0:W2:Y:S04]  /*1f60*/  LDS R108, [R6+0xa00] ;  /* 0x000a0000066c7984 */ /* 0x0000a80000000800 */
[----:B------:R0:W3:Y:S04]  /*1f70*/  LDS R109, [R6+0xe00] ;  /* 0x000e0000066d7984 */ /* 0x0000e80000000800 */
[----:B------:R0:W4:Y:S04]  /*1f80*/  LDS R110, [R5+0x100] ;  /* 0x00010000056e7984 */ /* 0x0001280000000800 */
[----:B------:R0:W0:Y:S01]  /*1f90*/  LDS R111, [R5+0x500] ;  /* 0x00050000056f7984 */ /* 0x0000220000000800 */
[----:B-1----:R-:W-:Y:S05]  /*1fa0*/  @!P0 BRA `(.L_x_28) ;  /* 0x0000000000048947 */ /* 0x002fea0003800000 */
[----:B------:R-:W-:Y:S01]  /*1fb0*/  BPT.TRAP 0x1 ;  /* 0x000000040000795c */ /* 0x000fe20000300000 */
.L_x_28:
[----:B------:R-:W-:Y:S01]  /*1fc0*/  ULEA UR5, UR4, UR9, 0x3 ;  /* 0x0000000904057291 */ /* 0x000fe2000f8e183f */
[----:B------:R-:W-:-:S03]  /*1fd0*/  ISETP.GT.U32.AND P2, PT, R18, 0x1, PT ;  /* 0x000000011200780c */ /* 0x000fc60003f44070 */
[----:B------:R-:W-:-:S04]  /*1fe0*/  UIADD3 UR5, UR5, 0x38, URZ ;  /* 0x0000003805057890 */ /* 0x000fc8000fffe03f */
[----:B------:R-:W-:-:S09]  /*1ff0*/  UPRMT UR5, URZ, 0x654, UR5 ;  /* 0x000006543f057896 */ /* 0x000fd20008000005 */
[----:B------:R-:W-:Y:S01]  /*2000*/  SYNCS.ARRIVE.TRANS64.RED.A1T0 RZ, [UR5], RZ ;  /* 0x000000ffffff79a7 */ /* 0x000fe20008100405 */
[----:B------:R-:W-:Y:S05]  /*2010*/  @P2 BRA `(.L_x_29) ;  /* 0x0000000000042947 */ /* 0x000fea0003800000 */
[----:B------:R-:W-:Y:S01]  /*2020*/  BPT.TRAP 0x1 ;  /* 0x000000040000795c */ /* 0x000fe20000300000 */
.L_x_29:
[----:B------:R-:W-:Y:S01]  /*2030*/  UIADD3 UR6, UR8, 0x4, URZ ;  /* 0x0000000408067890 */ /* 0x000fe2000fffe03f */
[----:B0-234-:R-:W-:Y:S01]  /*2040*/  WARPGROUP.ARRIVE ;  /* 0x00000000000079c5 */ /* 0x01dfe20000000000 */
[----:B------:R-:W-:Y:S01]  /*2050*/  UMOV UR11, 0x40000040 ;  /* 0x40000040000b7882 */ /* 0x000fe20000000000 */
[----:B------:R-:W-:-:S04]  /*2060*/  UIADD3 UR4, UR4, 0x1, URZ ;  /* 0x0000000104047890 */ /* 0x000fc8000fffe03f */
[----:B------:R-:W-:Y:S01]  /*2070*/  UMOV UR10, UR6 ;  /* 0x00000006000a7c82 */ /* 0x000fe20008000000 */
[----:B------:R-:W-:Y:S01]  /*2080*/  UISETP.NE.AND UP0, UPT, UR4, 0x7, UPT ;  /* 0x000000070400788c */ /* 0x000fe2000bf05270 */
[----:B------:R-:W-:Y:S03]  /*2090*/  HGMMA.64x128x8.F32.TF32 R24, R108, gdesc[UR8], R24, gsb0 ;  /* 0x05e000086c187df0 */ /* 0x000fe60008002818 */
[----:B------:R-:W-:Y:S01]  /*20a0*/  USEL UR4, UR4, URZ, UP0 ;  /* 0x0000003f04047287 */ /* 0x000fe20008000000 */
[----:B------:R-:W-:Y:S02]  /*20b0*/  WARPGROUP.DEPBAR.LE gsb0, 0x0 ;  /* 0x00008000000079c5 */ /* 0x000fe40000010000 */
[----:B------:R0:W1:Y:S04]  /*20c0*/  LDS R108, [R6+0xb00] ;  /* 0x000b0000066c7984 */ /* 0x0000680000000800 */
[----:B------:R0:W2:Y:S04]  /*20d0*/  LDS R109, [R6+0xf00] ;  /* 0x000f0000066d7984 */ /* 0x0000a80000000800 */
[----:B------:R0:W3:Y:S04]  /*20e0*/  LDS R110, [R5+0x200] ;  /* 0x00020000056e7984 */ /* 0x0000e80000000800 */
[----:B------:R0:W4:Y:S01]  /*20f0*/  LDS R111, [R5+0x600] ;  /* 0x00060000056f7984 */ /* 0x0001220000000800 */
[----:B------:R-:W-:Y:S05]  /*2100*/  @!P0 BRA `(.L_x_30) ;  /* 0x0000000000048947 */ /* 0x000fea0003800000 */
[----:B------:R-:W-:Y:S01]  /*2110*/  BPT.TRAP 0x1 ;  /* 0x000000040000795c */ /* 0x000fe20000300000 */
.L_x_30:
[----:B0-----:R-:W-:Y:S01]  /*2120*/  IMAD.SHL.U32 R6, R0, 0x1000, RZ ;  /* 0x0000100000067824 */ /* 0x001fe200078e00ff */
[----:B------:R-:W-:Y:S03]  /*2130*/  BSSY B0, `(.L_x_31) ;  /* 0x0000009000007945 */ /* 0x000fe60003800000 */
[----:B------:R-:W-:-:S05]  /*2140*/  IMAD.IADD R4, R95, 0x1, R6 ;  /* 0x000000015f047824 */ /* 0x000fca00078e0206 */
[----:B------:R-:W-:-:S05]  /*2150*/  LEA R5, R4, UR9, 0x2 ;  /* 0x0000000904057c11 */ /* 0x000fca000f8e10ff */
[C---:B------:R-:W-:Y:S02]  /*2160*/  VIADD R10, R5.reuse, 0x800 ;  /* 0x00000800050a7836 */ /* 0x040fe40000000000 */
[----:B------:R-:W-:Y:S02]  /*2170*/  VIADD R4, R5, 0x890 ;  /* 0x0000089005047836 */ /* 0x000fe40000000000 */
[----:B------:R-:W-:Y:S01]  /*2180*/  @P3 VIADD R4, R10, 0x70 ;  /* 0x000000700a043836 */ /* 0x000fe20000000000 */
[----:B------:R-:W-:Y:S06]  /*2190*/  @P1 BRA `(.L_x_32) ;  /* 0x0000000000081947 */ /* 0x000fec0003800000 */
[----:B------:R-:W0:Y:S02]  /*21a0*/  SYNCS.PHASECHK.TRANS64.TRYWAIT P1, [R7+URZ], R8 ;  /* 0x00000008070075a7 */ /* 0x000e24000802017f */
[----:B0-----:R-:W-:Y:S05]  /*21b0*/  @!P1 BRA `(.L_x_33) ;  /* 0x0000006c00689947 */ /* 0x001fea0003800000 */
.L_x_32:
[----:B------:R-:W-:Y:S05]  /*21c0*/  BSYNC B0 ;  /* 0x0000000000007941 */ /* 0x000fea0003800000 */
.L_x_31:
[----:B------:R0:W0:Y:S01]  /*21d0*/  LDS R112, [R5+0x800] ;  /* 0x0008000005707984 */ /* 0x0000220000000800 */
[----:B------:R-:W-:Y:S05]  /*21e0*/  WARPSYNC.ALL ;  /* 0x0000000000007948 */ /* 0x000fea0003800000 */
[----:B------:R0:W0:Y:S04]  /*21f0*/  LDS R113, [R5+0xc00] ;  /* 0x000c000005717984 */ /* 0x0000280000000800 */
[----:B------:R0:W0:Y:S04]  /*2200*/  LDS R114, [R4] ;  /* 0x0000000004727984 */ /* 0x0000280000000800 */
[----:B------:R0:W0:Y:S01]  /*2210*/  LDS R115, [R4+0x400] ;  /* 0x0004000004737984 */ /* 0x0000220000000800 */
[----:B------:R-:W-:Y:S01]  /*2220*/  UIADD3 UR6, UR8, 0x6, URZ ;  /* 0x0000000608067890 */ /* 0x000fe2000fffe03f */
[----:B-1234-:R-:W-:Y:S01]  /*2230*/  WARPGROUP.ARRIVE ;  /* 0x00000000000079c5 */ /* 0x01efe20000000000 */
[----:B------:R-:W-:Y:S01]  /*2240*/  UMOV UR11, 0x40000040 ;  /* 0x40000040000b7882 */ /* 0x000fe20000000000 */
[C---:B------:R-:W-:Y:S01]  /*2250*/  ISETP.GT.AND P1, PT, R3.reuse, 0x2, PT ;  /* 0x000000020300780c */ /* 0x040fe20003f24270 */
[----:B------:R-:W-:-:S03]  /*2260*/  VIADD R3, R3, 0xffffffff ;  /* 0xffffffff03037836 */ /* 0x000fc60000000000 */
[----:B------:R-:W-:Y:S01]  /*2270*/  UMOV UR10, UR6 ;  /* 0x00000006000a7c82 */ /* 0x000fe20008000000 */
[----:B------:R-:W-:Y:S01]  /*2280*/  R2UR UR6, R0 ;  /* 0x00000000000672ca */ /* 0x000fe200000e0000 */
[----:B------:R-:W-:Y:S03]  /*2290*/  HGMMA.64x128x8.F32.TF32 R24, R108, gdesc[UR8], R24, gsb0 ;  /* 0x05e000086c187df0 */ /* 0x000fe60008002818 */
[----:B------:R-:W-:-:S04]  /*22a0*/  WARPGROUP.DEPBAR.LE gsb0, 0x0 ;  /* 0x00008000000079c5 */ /* 0x000fc80000010000 */
[----:B------:R-:W-:Y:S07]  /*22b0*/  @P1 BRA `(.L_x_34) ;  /* 0xfffffff800941947 */ /* 0x000fee000383ffff */
.L_x_26:
[----:B0-----:R-:W-:Y:S01]  /*22c0*/  IMAD.MOV.U32 R5, RZ, RZ, 0x40000040 ;  /* 0x40000040ff057424 */ /* 0x001fe200078e00ff */
[----:B------:R-:W-:Y:S01]  /*22d0*/  LEA R4, R0, UR7, 0xa ;  /* 0x0000000700047c11 */ /* 0x000fe2000f8e50ff */
[----:B------:R-:W-:Y:S01]  /*22e0*/  WARPGROUP.ARRIVE ;  /* 0x00000000000079c5 */ /* 0x000fe20000000000 */
[----:B------:R-:W-:Y:S01]  /*22f0*/  IMAD.IADD R6, R95, 0x1, R6 ;  /* 0x000000015f067824 */ /* 0x000fe200078e0206 */
[----:B------:R-:W-:Y:S01]  /*2300*/  LOP3.LUT P1, RZ, R93, 0x4, RZ, 0xc0, !PT ;  /* 0x000000045dff7812 */ /* 0x000fe2000782c0ff */
[----:B------:R-:W-:Y:S01]  /*2310*/  IMAD.MOV.U32 R7, RZ, RZ, 0x40000040 ;  /* 0x40000040ff077424 */ /* 0x000fe200078e00ff */
[----:B------:R-:W-:Y:S02]  /*2320*/  R2UR UR6, R4 ;  /* 0x00000000040672ca */ /* 0x000fe400000e0000 */
[----:B------:R-:W-:Y:S02]  /*2330*/  R2UR UR7, R5 ;  /* 0x00000000050772ca */ /* 0x000fe400000e0000 */
[----:B------:R-:W-:-:S05]  /*2340*/  LEA R3, R6, UR9, 0x2 ;  /* 0x0000000906037c11 */ /* 0x000fca000f8e10ff */
[C---:B------:R-:W-:Y:S02]  /*2350*/  VIADD R6, R3.reuse, 0x900 ;  /* 0x0000090003067836 */ /* 0x040fe40000000000 */
[----:B------:R-:W-:Y:S02]  /*2360*/  VIADD R0, R3, 0x990 ;  /* 0x0000099003007836 */ /* 0x000fe40000000000 */
[----:B------:R-:W-:Y:S02]  /*2370*/  @P1 VIADD R0, R6, 0x70 ;  /* 0x0000007006001836 */ /* 0x000fe40000000000 */
[----:B------:R-:W-:Y:S01]  /*2380*/  HGMMA.64x128x8.F32.TF32 R24, R112, gdesc[UR4], R24, gsb0 ;  /* 0x05e0000470187df0 */ /* 0x000fe20008002818 */
[----:B------:R-:W-:Y:S01]  /*2390*/  VIADD R6, R4, 0x2 ;  /* 0x0000000204067836 */ /* 0x000fe20000000000 */
[----:B------:R-:W-:-:S04]  /*23a0*/  R2UR UR7, R7 ;  /* 0x00000000070772ca */ /* 0x000fc800000e0000 */
[----:B------:R-:W-:Y:S01]  /*23b0*/  R2UR UR6, R6 ;  /* 0x00000000060672ca */ /* 0x000fe200000e0000 */
[----:B------:R-:W-:Y:S02]  /*23c0*/  WARPGROUP.DEPBAR.LE gsb0, 0x0 ;  /* 0x00008000000079c5 */ /* 0x000fe40000010000 */
[----:B------:R-:W-:Y:S04]  /*23d0*/  LDS R108, [R3+0x900] ;  /* 0x00090000036c7984 */ /* 0x000fe80000000800 */
[----:B------:R-:W-:Y:S04]  /*23e0*/  LDS R109, [R3+0xd00] ;  /* 0x000d0000036d7984 */ /* 0x000fe80000000800 */
[----:B------:R-:W-:Y:S04]  /*23f0*/  LDS R110, [R0] ;  /* 0x00000000006e7984 */ /* 0x000fe80000000800 */
[----:B------:R-:W0:Y:S02]  /*2400*/  LDS R111, [R0+0x400] ;  /* 0x00040000006f7984 */ /* 0x000e240000000800 */
[----:B0-----:R-:W-:-:S06]  /*2410*/  WARPGROUP.ARRIVE ;  /* 0x00000000000079c5 */ /* 0x001fcc0000000000 */
[----:B------:R-:W-:Y:S03]  /*2420*/  HGMMA.64x128x8.F32.TF32 R24, R108, gdesc[UR4], R24, gsb0 ;  /* 0x05e000046c187df0 */ /* 0x000fe60008002818 */
[----:B------:R-:W-:Y:S02]  /*2430*/  WARPGROUP.DEPBAR.LE gsb0, 0x0 ;  /* 0x00008000000079c5 */ /* 0x000fe40000010000 */
[----:B------:R0:W1:Y:S04]  /*2440*/  LDS R108, [R3+0xa00] ;  /* 0x000a0000036c7984 */ /* 0x0000680000000800 */
[----:B------:R0:W2:Y:S04]  /*2450*/  LDS R109, [R3+0xe00] ;  /* 0x000e0000036d7984 */ /* 0x0000a80000000800 */
[----:B------:R0:W3:Y:S04]  /*2460*/  LDS R110, [R0+0x100] ;  /* 0x00010000006e7984 */ /* 0x0000e80000000800 */
[----:B------:R0:W4:Y:S01]  /*2470*/  LDS R111, [R0+0x500] ;  /* 0x00050000006f7984 */ /* 0x0001220000000800 */
[----:B------:R-:W-:Y:S05]  /*2480*/  @!P0 BRA `(.L_x_35) ;  /* 0x0000000000048947 */ /* 0x000fea0003800000 */
[----:B------:R-:W-:Y:S01]  /*2490*/  BPT.TRAP 0x1 ;  /* 0x000000040000795c */ /* 0x000fe20000300000 */
.L_x_35:
[----:B------:R-:W-:Y:S01]  /*24a0*/  ULEA UR4, UR4, UR9, 0x3 ;  /* 0x0000000904047291 */ /* 0x000fe2000f8e183f */
[----:B------:R-:W-:-:S03]  /*24b0*/  ISETP.GT.U32.AND P1, PT, R18, 0x1, PT ;  /* 0x000000011200780c */ /* 0x000fc60003f24070 */
[----:B------:R-:W-:-:S04]  /*24c0*/  UIADD3 UR4, UR4, 0x38, URZ ;  /* 0x0000003804047890 */ /* 0x000fc8000fffe03f */
[----:B------:R-:W-:-:S09]  /*24d0*/  UPRMT UR4, URZ, 0x654, UR4 ;  /* 0x000006543f047896 */ /* 0x000fd20008000004 */
[----:B------:R-:W-:Y:S01]  /*24e0*/  SYNCS.ARRIVE.TRANS64.RED.A1T0 RZ, [UR4], RZ ;  /* 0x000000ffffff79a7 */ /* 0x000fe20008100404 */
[----:B------:R-:W-:Y:S05]  /*24f0*/  @P1 BRA `(.L_x_36) ;  /* 0x0000000000041947 */ /* 0x000fea0003800000 */
[----:B------:R-:W-:Y:S01]  /*2500*/  BPT.TRAP 0x1 ;  /* 0x000000040000795c */ /* 0x000fe20000300000 */
.L_x_36:
[C---:B------:R-:W-:Y:S01]  /*2510*/  VIADD R6, R4.reuse, 0x4 ;  /* 0x0000000404067836 */ /* 0x040fe20000000000 */
[----:B-1234-:R-:W-:Y:S01]  /*2520*/  WARPGROUP.ARRIVE ;  /* 0x00000000000079c5 */ /* 0x01efe20000000000 */
[----:B------:R-:W-:Y:S02]  /*2530*/  IMAD.MOV.U32 R7, RZ, RZ, 0x40000040 ;  /* 0x40000040ff077424 */ /* 0x000fe400078e00ff */
[----:B------:R-:W-:Y:S01]  /*2540*/  VIADD R4, R4, 0x6 ;  /* 0x0000000604047836 */ /* 0x000fe20000000000 */
[----:B------:R-:W-:Y:S01]  /*2550*/  R2UR UR6, R6 ;  /* 0x00000000060672ca */ /* 0x000fe200000e0000 */
[----:B------:R-:W-:Y:S01]  /*2560*/  IMAD.MOV.U32 R5, RZ, RZ, 0x40000040 ;  /* 0x40000040ff057424 */ /* 0x000fe200078e00ff */
[----:B------:R-:W-:-:S13]  /*2570*/  R2UR UR7, R7 ;  /* 0x00000000070772ca */ /* 0x000fda00000e0000 */
[----:B------:R-:W-:Y:S01]  /*2580*/  HGMMA.64x128x8.F32.TF32 R24, R108, gdesc[UR4], R24, gsb0 ;  /* 0x05e000046c187df0 */ /* 0x000fe20008002818 */
[----:B------:R-:W-:Y:S02]  /*2590*/  R2UR UR6, R4 ;  /* 0x00000000040672ca */ /* 0x000fe400000e0000 */
[----:B------:R-:W-:Y:S01]  /*25a0*/  R2UR UR7, R5 ;  /* 0x00000000050772ca */ /* 0x000fe200000e0000 */
[----:B------:R-:W-:Y:S02]  /*25b0*/  WARPGROUP.DEPBAR.LE gsb0, 0x0 ;  /* 0x00008000000079c5 */ /* 0x000fe40000010000 */
[----:B------:R-:W-:Y:S04]  /*25c0*/  LDS R108, [R3+0xb00] ;  /* 0x000b0000036c7984 */ /* 0x000fe80000000800 */
[----:B------:R-:W-:Y:S04]  /*25d0*/  LDS R109, [R3+0xf00] ;  /* 0x000f0000036d7984 */ /* 0x000fe80000000800 */
[----:B------:R-:W-:Y:S04]  /*25e0*/  LDS R110, [R0+0x200] ;  /* 0x00020000006e7984 */ /* 0x000fe80000000800 */
[----:B------:R-:W1:Y:S02]  /*25f0*/  LDS R111, [R0+0x600] ;  /* 0x00060000006f7984 */ /* 0x000e640000000800 */
[----:B-1----:R-:W-:-:S06]  /*2600*/  WARPGROUP.ARRIVE ;  /* 0x00000000000079c5 */ /* 0x002fcc0000000000 */
[----:B------:R-:W-:Y:S03]  /*2610*/  HGMMA.64x128x8.F32.TF32 R24, R108, gdesc[UR4], R24, gsb0 ;  /* 0x05e000046c187df0 */ /* 0x000fe60008002818 */
[----:B------:R-:W-:Y:S02]  /*2620*/  WARPGROUP.DEPBAR.LE gsb0, 0x0 ;  /* 0x00008000000079c5 */ /* 0x000fe40000010000 */
.L_x_22:
[----:B------:R-:W-:Y:S05]  /*2630*/  @!P0 BRA `(.L_x_37) ;  /* 0x0000000000048947 */ /* 0x000fea0003800000 */
[----:B------:R-:W-:Y:S01]  /*2640*/  BPT.TRAP 0x1 ;  /* 0x000000040000795c */ /* 0x000fe20000300000 */
.L_x_37:
[----:B------:R-:W2:Y:S01]  /*2650*/  S2UR UR7, SR_CgaCtaId ;  /* 0x00000000000779c3 */ /* 0x000ea20000008800 */
[----:B------:R-:W-:Y:S01]  /*2660*/  UIADD3 UR6, UR41, UR39, URZ ;  /* 0x0000002729067290 */ /* 0x000fe2000fffe03f */
[----:B------:R-:W-:-:S03]  /*2670*/  ISETP.GT.U32.AND P0, PT, R18, 0x1, PT ;  /* 0x000000011200780c */ /* 0x000fc60003f04070 */
[----:B------:R-:W-:-:S04]  /*2680*/  UIMAD.WIDE.U32 UR4, UR6, 0x24924925, URZ ;  /* 0x24924925060478a5 */ /* 0x000fc8000f8e003f */
[----:B------:R-:W-:-:S04]  /*2690*/  UIADD3 UR4, UR6, -UR5, URZ ;  /* 0x8000000506047290 */ /* 0x000fc8000fffe03f */
[----:B------:R-:W-:-:S03]  /*26a0*/  ULEA.HI UR4, UR4, UR5, URZ, 0x1f ;  /* 0x0000000504047291 */ /* 0x000fc6000f8ff83f */
[----:B------:R-:W-:Y:S01]  /*26b0*/  UMOV UR5, 0x400 ;  /* 0x0000040000057882 */ /* 0x000fe20000000000 */
[----:B------:R-:W-:-:S04]  /*26c0*/  USHF.R.U32.HI UR4, URZ, 0x2, UR4 ;  /* 0x000000023f047899 */ /* 0x000fc80008011604 */
[----:B------:R-:W-:Y:S02]  /*26d0*/  UIMAD UR4, UR4, -0x7, UR6 ;  /* 0xfffffff9040478a4 */ /* 0x000fe4000f8e0206 */
[----:B--2---:R-:W-:-:S04]  /*26e0*/  ULEA UR5, UR7, UR5, 0x18 ;  /* 0x0000000507057291 */ /* 0x004fc8000f8ec03f */
[----:B------:R-:W-:-:S04]  /*26f0*/  ULEA UR4, UR4, UR5, 0x3 ;  /* 0x0000000504047291 */ /* 0x000fc8000f8e183f */
[----:B------:R-:W-:-:S04]  /*2700*/  UIADD3 UR4, UR4, 0x38, URZ ;  /* 0x0000003804047890 */ /* 0x000fc8000fffe03f */
[----:B------:R-:W-:-:S09]  /*2710*/  UPRMT UR4, URZ, 0x654, UR4 ;  /* 0x000006543f047896 */ /* 0x000fd20008000004 */
[----:B------:R-:W-:Y:S01]  /*2720*/  SYNCS.ARRIVE.TRANS64.RED.A1T0 RZ, [UR4], RZ ;  /* 0x000000ffffff79a7 */ /* 0x000fe20008100404 */
[----:B------:R-:W-:Y:S05]  /*2730*/  @P0 BRA `(.L_x_38) ;  /* 0x0000000000040947 */ /* 0x000fea0003800000 */
[----:B------:R-:W-:Y:S01]  /*2740*/  BPT.TRAP 0x1 ;  /* 0x000000040000795c */ /* 0x000fe20000300000 */
.L_x_38:
[----:B------:R-:W-:Y:S01]  /*2750*/  UISETP.GE.U32.AND UP1, UPT, UR40, 0x7, UPT ;  /* 0x000000072800788c */ /* 0x000fe2000bf26070 */
[----:B------:R-:W-:Y:S01]  /*2760*/  IMAD.SHL.U32 R104, R104, 0x80, RZ ;  /* 0x0000008068687824 */ /* 0x000fe200078e00ff */
[----:B------:R-:W-:Y:S01]  /*2770*/  UIADD3 UR39, UR40, UR39, URZ ;  /* 0x0000002728277290 */ /* 0x000fe2000fffe03f */
[----:B------:R-:W-:Y:S01]  /*2780*/  SHF.R.S32.HI R11, RZ, 0x1f, R89 ;  /* 0x0000001fff0b7819 */ /* 0x000fe20000011459 */
[----:B------:R-:W-:Y:S01]  /*2790*/  ULDC UR10, c[0x0][0x288] ;  /* 0x0000a200000a7ab9 */ /* 0x000fe20000000800 */
[----:B0-----:R-:W-:Y:S01]  /*27a0*/  IMAD.SHL.U32 R3, R103, 0x80, RZ ;  /* 0x0000008067037824 */ /* 0x001fe200078e00ff */
[C---:B------:R-:W-:Y:S01]  /*27b0*/  LOP3.LUT R8, R104.reuse, 0x6, R99, 0xf8, !PT ;  /* 0x0000000668087812 */ /* 0x040fe200078ef863 */
[----:B------:R-:W-:Y:S01]  /*27c0*/  UISETP.GT.U32.AND UP0, UPT, UR39, 0x6, UPT ;  /* 0x000000062700788c */ /* 0x000fe2000bf04070 */
[----:B------:R-:W-:Y:S01]  /*27d0*/  ISETP.GE.AND P0, PT, R104, UR10, PT ;  /* 0x0000000a68007c0c */ /* 0x000fe2000bf06270 */
[----:B------:R-:W-:Y:S01]  /*27e0*/  ULDC.64 UR6, c[0x0][0x5d0] ;  /* 0x0001740000067ab9 */ /* 0x000fe20000000a00 */
[----:B------:R-:W-:Y:S01]  /*27f0*/  ULDC UR11, c[0x0][0x284] ;  /* 0x0000a100000b7ab9 */ /* 0x000fe20000000800 */
[----:B------:R-:W-:Y:S01]  /*2800*/  @UP1 UIMAD.WIDE.U32 UR4, UR39, 0x24924925, URZ ;  /* 0x24924925270418a5 */ /* 0x000fe2000f8e003f */
[----:B------:R-:W-:Y:S01]  /*2810*/  SHF.R.S32.HI R9, RZ, 0x1f, R8 ;  /* 0x0000001fff097819 */ /* 0x000fe20000011408 */
[----:B------:R-:W-:Y:S01]  /*2820*/  IMAD R0, R11, UR6, RZ ;  /* 0x000000060b007c24 */ /* 0x000fe2000f8e02ff */
[----:B------:R-:W-:Y:S01]  /*2830*/  UISETP.LT.U32.AND UP0, UPT, UR40, 0x7, UP0 ;  /* 0x000000072800788c */ /* 0x000fe20008701070 */
[----:B------:R-:W-:Y:S01]  /*2840*/  ISETP.GE.OR P0, PT, R3, UR11, P0 ;  /* 0x0000000b03007c0c */ /* 0x000fe20008706670 */
[----:B------:R-:W-:Y:S01]  /*2850*/  @UP1 UIADD3 UR4, UR39, -UR5, URZ ;  /* 0x8000000527041290 */ /* 0x000fe2000fffe03f */
[C---:B------:R-:W-:Y:S01]  /*2860*/  IMAD R7, R89.reuse, UR7, R0 ;  /* 0x0000000759077c24 */ /* 0x040fe2000f8e0200 */
[----:B------:R-:W-:Y:S01]  /*2870*/  ULDC.64 UR8, c[0x0][0x5c8] ;  /* 0x0001720000087ab9 */ /* 0x000fe20000000a00 */
[----:B------:R-:W-:Y:S01]  /*2880*/  IMAD.WIDE.U32 R4, R89, UR6, R8 ;  /* 0x0000000659047c25 */ /* 0x000fe2000f8e0008 */
[----:B------:R-:W-:-:S02]  /*2890*/  USEL UR6, URZ, 0x1, !UP0 ;  /* 0x000000013f067887 */ /* 0x000fc4000c000000 */
[----:B------:R-:W-:Y:S01]  /*28a0*/  @UP1 ULEA.HI UR4, UR4, UR5, URZ, 0x1f ;  /* 0x0000000504041291 */ /* 0x000fe2000f8ff83f */
[----:B------:R-:W-:Y:S01]  /*28b0*/  IMAD.WIDE R22, R103, 0x80, R90 ;  /* 0x0000008067167825 */ /* 0x000fe200078e025a */
[----:B------:R-:W-:Y:S02]  /*28c0*/  ULOP3.LUT UR38, UR38, UR6, URZ, 0x3c, !UPT ;  /* 0x0000000626267292 */ /* 0x000fe4000f8e3c3f */
[----:B------:R-:W-:Y:S01]  /*28d0*/  @UP1 USHF.R.U32.HI UR4, URZ, 0x2, UR4 ;  /* 0x000000023f041899 */ /* 0x000fe20008011604 */
[----:B------:R-:W-:Y:S02]  /*28e0*/  IMAD.IADD R5, R5, 0x1, R7 ;  /* 0x0000000105057824 */ /* 0x000fe400078e0207 */
[----:B------:R-:W-:Y:S01]  /*28f0*/  IMAD R7, R23, UR8, RZ ;  /* 0x0000000817077c24 */ /* 0x000fe2000f8e02ff */
[----:B------:R-:W-:Y:S01]  /*2900*/  @UP1 ULOP3.LUT UR38, UR38, 0x1, UR4, 0x78, !UPT ;  /* 0x0000000126261892 */ /* 0x000fe2000f8e7804 */
[----:B------:R-:W-:-:S04]  /*2910*/  IMAD.WIDE.U32 R106, R22, UR8, R4 ;  /* 0x00000008166a7c25 */ /* 0x000fc8000f8e0004 */
[----:B------:R-:W-:Y:S02]  /*2920*/  IMAD R7, R22, UR9, R7 ;  /* 0x0000000916077c24 */ /* 0x000fe4000f8e0207 */
[----:B------:R-:W-:Y:S01]  /*2930*/  IMAD.MOV.U32 R0, RZ, RZ, -0x1 ;  /* 0xffffffffff007424 */ /* 0x000fe200078e00ff */
[----:B------:R-:W-:Y:S06]  /*2940*/  @P0 BRA `(.L_x_39) ;  /* 0x0000003c00f80947 */ /* 0x000fec0003800000 */
[----:B-----5:R-:W-:Y:S01]  /*2950*/  FSETP.NEU.AND P0, PT, R92, RZ, PT ;  /* 0x000000ff5c00720b */ /* 0x020fe20003f0d000 */
[----:B------:R-:W-:Y:S01]  /*2960*/  IMAD.IADD R4, R94, 0x1, -R104 ;  /* 0x000000015e047824 */ /* 0x000fe200078e0a68 */
[----:B------:R-:W-:Y:S01]  /*2970*/  BSSY B0, `(.L_x_39) ;  /* 0x00003fb000007945 */ /* 0x000fe20003800000 */
[----:B------:R-:W-:Y:S02]  /*2980*/  IMAD.IADD R3, R102, 0x1, -R3 ;  /* 0x0000000166037824 */ /* 0x000fe400078e0a03 */
[----:B------:R-:W-:Y:S01]  /*2990*/  IMAD.IADD R117, R107, 0x1, R7 ;  /* 0x000000016b757824 */ /* 0x000fe200078e0207 */
[----:B------:R-:W-:-:S04]  /*29a0*/  ISETP.GT.AND P2, PT, R4, RZ, PT ;  /* 0x000000ff0400720c */ /* 0x000fc80003f44270 */
[----:B------:R-:W-:-:S03]  /*29b0*/  ISETP.GT.AND P3, PT, R3, RZ, P2 ;  /* 0x000000ff0300720c */ /* 0x000fc60001764270 */
[----:B------:R-:W-:Y:S10]  /*29c0*/  @!P0 BRA `(.L_x_40) ;  /* 0x0000002c001c8947 */ /* 0x000ff40003800000 */
[----:B------:R-:W0:Y:S01]  /*29d0*/  LDC.64 R110, c[0x0][0x5b8] ;  /* 0x00016e00ff6e7b82 */ /* 0x000e220000000a00 */
[----:B------:R-:W-:-:S07]  /*29e0*/  ULDC.64 UR4, c[0x0][0x5c0] ;  /* 0x0001700000047ab9 */ /* 0x000fce0000000a00 */
[----:B------:R-:W2:Y:S08]  /*29f0*/  LDC.64 R112, c[0x0][0x5b0] ;  /* 0x00016c00ff707b82 */ /* 0x000eb00000000a00 */
[----:B------:R-:W3:Y:S01]  /*2a00*/  LDC.64 R114, c[0x0][0x5a8] ;  /* 0x00016a00ff727b82 */ /* 0x000ee20000000a00 */
[-C--:B0-----:R-:W-:Y:S02]  /*2a10*/  IMAD R6, R11, R110.reuse, RZ ;  /* 0x0000006e0b067224 */ /* 0x081fe400078e02ff */
[----:B------:R-:W-:-:S04]  /*2a20*/  IMAD.WIDE.U32 R108, R89, R110, R8 ;  /* 0x0000006e596c7225 */ /* 0x000fc800078e0008 */
[----:B------:R-:W-:Y:S02]  /*2a30*/  IMAD R103, R89, R111, R6 ;  /* 0x0000006f59677224 */ /* 0x000fe400078e0206 */
[-C--:B--2---:R-:W-:Y:S02]  /*2a40*/  IMAD R5, R23, R112.reuse, RZ ;  /* 0x0000007017057224 */ /* 0x084fe400078e02ff */
[----:B------:R-:W-:Y:S02]  /*2a50*/  IMAD.IADD R13, R109, 0x1, R103 ;  /* 0x000000016d0d7824 */ /* 0x000fe400078e0267 */
[----:B------:R-:W-:Y:S02]  /*2a60*/  IMAD.MOV.U32 R12, RZ, RZ, R108 ;  /* 0x000000ffff0c7224 */ /* 0x000fe400078e006c */
[C---:B------:R-:W-:Y:S02]  /*2a70*/  IMAD R23, R22.reuse, R113, R5 ;  /* 0x0000007116177224 */ /* 0x040fe400078e0205 */
[----:B------:R-:W-:-:S04]  /*2a80*/  IMAD.WIDE.U32 R6, R22, R112, R12 ;  /* 0x0000007016067225 */ /* 0x000fc800078e000c */
[----:B------:R-:W-:Y:S01]  /*2a90*/  IMAD.IADD R5, R7, 0x1, R23 ;  /* 0x0000000107057824 */ /* 0x000fe200078e0217 */
[----:B---3--:R-:W-:-:S04]  /*2aa0*/  LEA R14, P0, R6, R114, 0x2 ;  /* 0x00000072060e7211 */ /* 0x008fc800078010ff */
[----:B------:R-:W-:-:S05]  /*2ab0*/  LEA.HI.X R15, R6, R115, R5, 0x2, P0 ;  /* 0x00000073060f7211 */ /* 0x000fca00000f1405 */
[----:B------:R0:W2:Y:S01]  /*2ac0*/  @P3 LDG.E.LTC128B R5, desc[UR36][R14.64] ;  /* 0x000000240e053981 */ /* 0x0000a2000c1e1920 */
[----:B-1----:R-:W-:Y:S01]  /*2ad0*/  LEA R10, P1, R106, UR4, 0x2 ;  /* 0x000000046a0a7c11 */ /* 0x002fe2000f8210ff */
[----:B------:R-:W-:Y:S01]  /*2ae0*/  IMAD.WIDE.U32 R6, R22, R112, R8 ;  /* 0x0000007016067225 */ /* 0x000fe200078e0008 */
[----:B------:R-:W-:Y:S01]  /*2af0*/  ISETP.GT.AND P0, PT, R4, 0x1, PT ;  /* 0x000000010400780c */ /* 0x000fe20003f04270 */
[----:B------:R-:W-:Y:S02]  /*2b00*/  BSSY B1, `(.L_x_41) ;  /* 0x0000012000017945 */ /* 0x000fe40003800000 */
[----:B------:R-:W-:Y:S02]  /*2b10*/  IMAD.IADD R7, R23, 0x1, R7 ;  /* 0x0000000117077824 */ /* 0x000fe400078e0207 */
[----:B------:R-:W-:Y:S01]  /*2b20*/  IMAD.WIDE.U32 R20, R89, R110, R6 ;  /* 0x0000006e59147225 */ /* 0x000fe200078e0006 */
[----:B0-----:R-:W-:-:S03]  /*2b30*/  SHF.L.U64.HI R15, R112, 0x3, R113 ;  /* 0x00000003700f7819 */ /* 0x001fc60000010271 */
[----:B------:R-:W-:Y:S01]  /*2b40*/  IMAD.IADD R7, R103, 0x1, R21 ;  /* 0x0000000167077824 */ /* 0x000fe200078e0215 */
[----:B------:R-:W-:Y:S01]  /*2b50*/  LEA R6, P4, R20, R114, 0x2 ;  /* 0x0000007214067211 */ /* 0x000fe200078810ff */
[----:B------:R-:W-:-:S03]  /*2b60*/  IMAD.SHL.U32 R14, R112, 0x8, RZ ;  /* 0x00000008700e7824 */ /* 0x000fc600078e00ff */
[----:B------:R-:W-:Y:S01]  /*2b70*/  LEA.HI.X R7, R20, R115, R7, 0x2, P4 ;  /* 0x0000007314077211 */ /* 0x000fe200020f1407 */
[----:B------:R-:W-:Y:S01]  /*2b80*/  IMAD.WIDE.U32 R20, R22, R112, R14 ;  /* 0x0000007016147225 */ /* 0x000fe200078e000e */
[----:B--2---:R-:W-:-:S05]  /*2b90*/  LOP3.LUT R11, R5, 0xffffe000, RZ, 0xc0, !PT ;  /* 0xffffe000050b7812 */ /* 0x004fca00078ec0ff */
[----:B------:R-:W-:-:S04]  /*2ba0*/  FMUL R11, R11, R92 ;  /* 0x0000005c0b0b7220 */ /* 0x000fc80000400000 */
[----:B------:R-:W-:Y:S01]  /*2bb0*/  FFMA R107, R24, R88, R11 ;  /* 0x00000058186b7223 */ /* 0x000fe2000000000b */
[----:B------:R-:W-:Y:S02]  /*2bc0*/  LEA.HI.X R11, R106, UR5, R117, 0x2, P1 ;  /* 0x000000056a0b7c11 */ /* 0x000fe400088f1475 */
[----:B------:R-:W-:Y:S02]  /*2bd0*/  ISETP.GT.AND P1, PT, R3, RZ, P0 ;  /* 0x000000ff0300720c */ /* 0x000fe40000724270 */
[----:B------:R-:W-:-:S05]  /*2be0*/  F2FP.TF32.F32.PACK_B R107, R107 ;  /* 0x0000006bff6b723e */ /* 0x000fca00024050ff */
[----:B------:R0:W-:Y:S06]  /*2bf0*/  @P3 STG.E desc[UR36][R10.64], R107 ;  /* 0x0000006b0a003986 */ /* 0x0001ec000c101924 */
[----:B------:R-:W-:Y:S05]  /*2c00*/  @!P1 BRA `(.L_x_42) ;  /* 0x0000000000049947 */ /* 0x000fea0003800000 */
[----:B------:R1:W5:Y:S02]  /*2c10*/  LDG.E.LTC128B R5, desc[UR36][R6.64+0x4] ;  /* 0x0000042406057981 */ /* 0x000364000c1e1920 */
.L_x_42:
[----:B------:R-:W-:Y:S05]  /*2c20*/  BSYNC B1 ;  /* 0x0000000000017941 */ /* 0x000fea0003800000 */
.L_x_41:
[----:B-----5:R-:W-:Y:S01]  /*2c30*/  LOP3.LUT R15, R5, 0xffffe000, RZ, 0xc0, !PT ;  /* 0xffffe000050f7812 */ /* 0x020fe200078ec0ff */
[----:B------:R-:W-:Y:S01]  /*2c40*/  IMAD.IADD R23, R23, 0x1, R21 ;  /* 0x0000000117177824 */ /* 0x000fe200078e0215 */
[----:B------:R-:W-:Y:S01]  /*2c50*/  IADD3 R108, P3, R108, R20, RZ ;  /* 0x000000146c6c7210 */ /* 0x000fe20007f7e0ff */
[----:B------:R-:W-:Y:S01]  /*2c60*/  IMAD.MOV.U32 R22, RZ, RZ, R5 ;  /* 0x000000ffff167224 */ /* 0x000fe200078e0005 */
[----:B------:R-:W-:Y:S01]  /*2c70*/  ISETP.GT.AND P2, PT, R3, 0x8, P2 ;  /* 0x000000080300780c */ /* 0x000fe20001744270 */
[----:B------:R-:W-:Y:S02]  /*2c80*/  FMUL R12, R15, R92 ;  /* 0x0000005c0f0c7220 */ /* 0x000fe40000400000 */
[----:B------:R-:W-:Y:S01]  /*2c90*/  IMAD.X R13, R23, 0x1, R13, P3 ;  /* 0x00000001170d7824 */ /* 0x000fe200018e060d */
[----:B------:R-:W-:Y:S01]  /*2ca0*/  LEA R14, P3, R108, R114, 0x2 ;  /* 0x000000726c0e7211 */ /* 0x000fe200078610ff */
[----:B------:R-:W-:-:S03]  /*2cb0*/  FFMA R25, R25, R88, R12 ;  /* 0x0000005819197223 */ /* 0x000fc6000000000c */
[----:B------:R-:W-:Y:S02]  /*2cc0*/  LEA.HI.X R15, R108, R115, R13, 0x2, P3 ;  /* 0x000000736c0f7211 */ /* 0x000fe400018f140d */
[----:B------:R-:W-:-:S05]  /*2cd0*/  F2FP.TF32.F32.PACK_B R25, R25 ;  /* 0x00000019ff19723e */ /* 0x000fca00024050ff */
[----:B------:R2:W-:Y:S04]  /*2ce0*/  @P1 STG.E desc[UR36][R10.64+0x4], R25 ;  /* 0x000004190a001986 */ /* 0x0005e8000c101924 */
[----:B------:R-:W3:Y:S01]  /*2cf0*/  @P2 LDG.E.LTC128B R22, desc[UR36][R14.64] ;  /* 0x000000240e162981 */ /* 0x000ee2000c1e1920 */
[----:B------:R-:W-:Y:S01]  /*2d00*/  IADD3 R20, P1, R8, R20, RZ ;  /* 0x0000001408147210 */ /* 0x000fe20007f3e0ff */
[----:B------:R-:W-:Y:S01]  /*2d10*/  BSSY B1, `(.L_x_43) ;  /* 0x0000011000017945 */ /* 0x000fe20003800000 */
[----:B------:R-:W-:-:S03]  /*2d20*/  ISETP.GT.AND P0, PT, R3, 0x8, P0 ;  /* 0x000000080300780c */ /* 0x000fc60000704270 */
[----:B------:R-:W-:Y:S01]  /*2d30*/  IMAD.X R21, R9, 0x1, R23, P1 ;  /* 0x0000000109157824 */ /* 0x000fe200008e0617 */
[C---:B------:R-:W-:Y:S02]  /*2d40*/  SHF.L.U64.HI R9, R98.reuse, 0x2, R97 ;  /* 0x0000000262097819 */ /* 0x040fe40000010261 */
[----:B------:R-:W-:Y:S01]  /*2d50*/  LEA R12, P1, R98, R10, 0x2 ;  /* 0x0000000a620c7211 */ /* 0x000fe200078210ff */
[----:B------:R-:W-:-:S04]  /*2d60*/  IMAD.WIDE.U32 R20, R89, R110, R20 ;  /* 0x0000006e59147225 */ /* 0x000fc800078e0014 */
[----:B------:R-:W-:Y:S01]  /*2d70*/  IMAD.X R13, R9, 0x1, R11, P1 ;  /* 0x00000001090d7824 */ /* 0x000fe200008e060b */
[----:B------:R-:W-:Y:S02]  /*2d80*/  LEA R8, P3, R20, R114, 0x2 ;  /* 0x0000007214087211 */ /* 0x000fe400078610ff */
[----:B---3--:R-:W-:-:S05]  /*2d90*/  LOP3.LUT R5, R22, 0xffffe000, RZ, 0xc0, !PT ;  /* 0xffffe00016057812 */ /* 0x008fca00078ec0ff */
[----:B------:R-:W-:-:S04]  /*2da0*/  FMUL R5, R5, R92 ;  /* 0x0000005c05057220 */ /* 0x000fc80000400000 */
[----:B------:R-:W-:Y:S01]  /*2db0*/  FFMA R23, R26, R88, R5 ;  /* 0x000000581a177223 */ /* 0x000fe20000000005 */
[----:B------:R-:W-:-:S04]  /*2dc0*/  IMAD.IADD R5, R103, 0x1, R21 ;  /* 0x0000000167057824 */ /* 0x000fc800078e0215 */
[----:B------:R-:W-:Y:S02]  /*2dd0*/  F2FP.TF32.F32.PACK_B R23, R23 ;  /* 0x00000017ff17723e */ /* 0x000fe400024050ff */
[----:B------:R-:W-:-:S03]  /*2de0*/  LEA.HI.X R9, R20, R115, R5, 0x2, P3 ;  /* 0x0000007314097211 */ /* 0x000fc600018f1405 */
[----:B------:R2:W-:Y:S01]  /*2df0*/  @P2 STG.E desc[UR36][R12.64], R23 ;  /* 0x000000170c002986 */ /* 0x0005e2000c101924 */
[----:B------:R-:W-:Y:S05]  /*2e00*/  @!P0 BRA `(.L_x_44) ;  /* 0x0000000000048947 */ /* 0x000fea0003800000 */
[----:B------:R3:W5:Y:S02]  /*2e10*/  LDG.E.LTC128B R22, desc[UR36][R8.64+0x4] ;  /* 0x0000042408167981 */ /* 0x000764000c1e1920 */
.L_x_44:
[----:B------:R-:W-:Y:S05]  /*2e20*/  BSYNC B1 ;  /* 0x0000000000017941 */ /* 0x000fea0003800000 */
.L_x_43:
[----:B-----5:R-:W-:Y:S01]  /*2e30*/  LOP3.LUT R5, R22, 0xffffe000, RZ, 0xc0, !PT ;  /* 0xffffe00016057812 */ /* 0x020fe200078ec0ff */
[----:B------:R-:W-:Y:S01]  /*2e40*/  BSSY B1, `(.L_x_45) ;  /* 0x0000009000017945 */ /* 0x000fe20003800000 */
[----:B------:R-:W-:-:S03]  /*2e50*/  ISETP.GT.AND P1, PT, R4, 0x8, PT ;  /* 0x000000080400780c */ /* 0x000fc60003f24270 */
[----:B------:R-:W-:Y:S01]  /*2e60*/  FMUL R14, R5, R92 ;  /* 0x0000005c050e7220 */ /* 0x000fe20000400000 */
[----:B------:R-:W-:-:S03]  /*2e70*/  ISETP.GT.AND P2, PT, R3, RZ, P1 ;  /* 0x000000ff0300720c */ /* 0x000fc60000f44270 */
[----:B------:R-:W-:-:S05]  /*2e80*/  FFMA R27, R27, R88, R14 ;  /* 0x000000581b1b7223 */ /* 0x000fca000000000e */
[----:B------:R-:W-:-:S05]  /*2e90*/  F2FP.TF32.F32.PACK_B R27, R27 ;  /* 0x0000001bff1b723e */ /* 0x000fca00024050ff */
[----:B------:R4:W-:Y:S01]  /*2ea0*/  @P0 STG.E desc[UR36][R12.64+0x4], R27 ;  /* 0x0000041b0c000986 */ /* 0x0009e2000c101924 */
[----:B------:R-:W-:Y:S05]  /*2eb0*/  @!P2 BRA `(.L_x_46) ;  /* 0x000000000004a947 */ /* 0x000fea0003800000 */
[----:B------:R0:W5:Y:S02]  /*2ec0*/  LDG.E.LTC128B R22, desc[UR36][R6.64+0x20] ;  /* 0x0000202406167981 */ /* 0x000164000c1e1920 */
.L_x_46:
[----:B------:R-:W-:Y:S05]  /*2ed0*/  BSYNC B1 ;  /* 0x0000000000017941 */ /* 0x000fea0003800000 */
.L_x_45:
        /* <DEDUP_REMOVED lines=10> */
.L_x_48:
[----:B------:R-:W-:Y:S05]  /*2f80*/  BSYNC B1 ;  /* 0x0000000000017941 */ /* 0x000fea0003800000 */
.L_x_47:
[----:B0----5:R-:W-:Y:S01]  /*2f90*/  LOP3.LUT R5, R22, 0xffffe000, RZ, 0xc0, !PT ;  /* 0xffffe00016057812 */ /* 0x021fe200078ec0ff */
[----:B------:R-:W-:Y:S01]  /*2fa0*/  BSSY B1, `(.L_x_49) ;  /* 0x0000008000017945 */ /* 0x000fe20003800000 */
[----:B------:R-:W-:-:S03]  /*2fb0*/  ISETP.GT.AND P1, PT, R3, 0x8, P1 ;  /* 0x000000080300780c */ /* 0x000fc60000f24270 */
[----:B------:R-:W-:-:S04]  /*2fc0*/  FMUL R14, R5, R92 ;  /* 0x0000005c050e7220 */ /* 0x000fc80000400000 */
[----:B------:R-:W-:-:S05]  /*2fd0*/  FFMA R29, R29, R88, R14 ;  /* 0x000000581d1d7223 */ /* 0x000fca000000000e */
[----:B------:R-:W-:-:S05]  /*2fe0*/  F2FP.TF32.F32.PACK_B R29, R29 ;  /* 0x0000001dff1d723e */ /* 0x000fca00024050ff */
[----:B------:R0:W-:Y:S01]  /*2ff0*/  @P3 STG.E desc[UR36][R10.64+0x24], R29 ;  /* 0x0000241d0a003986 */ /* 0x0001e2000c101924 */
[----:B------:R-:W-:Y:S05]  /*3000*/  @!P1 BRA `(.L_x_50) ;  /* 0x0000000000049947 */ /* 0x000fea0003800000 */
[----:B------:R0:W5:Y:S02]  /*3010*/  LDG.E.LTC128B R22, desc[UR36][R8.64+0x20] ;  /* 0x0000202408167981 */ /* 0x000164000c1e1920 */
.L_x_50:
[----:B------:R-:W-:Y:S05]  /*3020*/  BSYNC B1 ;  /* 0x0000000000017941 */ /* 0x000fea0003800000 */
.L_x_49:
[----:B-----5:R-:W-:Y:S01]  /*3030*/  LOP3.LUT R5, R22, 0xffffe000, RZ, 0xc0, !PT ;  /* 0xffffe00016057812 */ /* 0x020fe200078ec0ff */
        /* <DEDUP_REMOVED lines=8> */
.L_x_52:
[----:B------:R-:W-:Y:S05]  /*30c0*/  BSYNC B1 ;  /* 0x0000000000017941 */ /* 0x000fea0003800000 */
.L_x_51:
[----:B0----5:R-:W-:Y:S01]  /*30d0*/  LOP3.LUT R5, R22, 0xffffe000, RZ, 0xc0, !PT ;  /* 0xffffe00016057812 */ /* 0x021fe200078ec0ff */
        /* <DEDUP_REMOVED lines=9> */
.L_x_54:
[----:B------:R-:W-:Y:S05]  /*3170*/  BSYNC B1 ;  /* 0x0000000000017941 */ /* 0x000fea0003800000 */
.L_x_53:
        /* <DEDUP_REMOVED lines=10> */
.L_x_56:
[----:B------:R-:W-:Y:S05]  /*3220*/  BSYNC B1 ;  /* 0x0000000000017941 */ /* 0x000fea0003800000 */
.L_x_55:
        /* <DEDUP_REMOVED lines=9> */
.L_x_58:
[----:B------:R-:W-:Y:S05]  /*32c0*/  BSYNC B1 ;  /* 0x0000000000017941 */ /* 0x000fea0003800000 */
.L_x_57:
        /* <DEDUP_REMOVED lines=9> */
.L_x_60:
[----:B------:R-:W-:Y:S05]  /*3360*/  BSYNC B1 ;  /* 0x0000000000017941 */ /* 0x000fea0003800000 */
.L_x_59:
        /* <DEDUP_REMOVED lines=10> */
.L_x_62:
[----:B------:R-:W-:Y:S05]  /*3410*/  BSYNC B1 ;  /* 0x0000000000017941 */ /* 0x000fea0003800000 */
.L_x_61:
        /* <DEDUP_REMOVED lines=10> */
.L_x_64:
[----:B------:R-:W-:Y:S05]  /*34c0*/  BSYNC B1 ;  /* 0x0000000000017941 */ /* 0x000fea0003800000 */
.L_x_63:
        /* <DEDUP_REMOVED lines=9> */
.L_x_66:
[----:B------:R-:W-:Y:S05]  /*3560*/  BSYNC B1 ;  /* 0x0000000000017941 */ /* 0x000fea0003800000 */
.L_x_65:
        /* <DEDUP_REMOVED lines=9> */
.L_x_68:
[----:B------:R-:W-:Y:S05]  /*3600*/  BSYNC B1 ;  /* 0x0000000000017941 */ /* 0x000fea0003800000 */
.L_x_67:
        /* <DEDUP_REMOVED lines=10> */
.L_x_70:
[----:B------:R-:W-:Y:S05]  /*36b0*/  BSYNC B1 ;  /* 0x0000000000017941 */ /* 0x000fea0003800000 */
.L_x_69:
        /* <DEDUP_REMOVED lines=10> */
.L_x_72:
[----:B------:R-:W-:Y:S05]  /*3760*/  BSYNC B1 ;  /* 0x0000000000017941 */ /* 0x000fea0003800000 */
.L_x_71:
        /* <DEDUP_REMOVED lines=9> */
.L_x_74:
[----:B------:R-:W-:Y:S05]  /*3800*/  BSYNC B1 ;  /* 0x0000000000017941 */ /* 0x000fea0003800000 */
.L_x_73:
        /* <DEDUP_REMOVED lines=9> */
.L_x_76:
[----:B------:R-:W-:Y:S05]  /*38a0*/  BSYNC B1 ;  /* 0x0000000000017941 */ /* 0x000fea0003800000 */
.L_x_75:
        /* <DEDUP_REMOVED lines=10> */
.L_x_78:
[----:B------:R-:W-:Y:S05]  /*3950*/  BSYNC B1 ;  /* 0x0000000000017941 */ /* 0x000fea0003800000 */
.L_x_77:
        /* <DEDUP_REMOVED lines=10> */
.L_x_80:
[----:B------:R-:W-:Y:S05]  /*3a00*/  BSYNC B1 ;  /* 0x0000000000017941 */ /* 0x000fea0003800000 */
.L_x_79:
        /* <DEDUP_REMOVED lines=9> */
.L_x_82:
[----:B------:R-:W-:Y:S05]  /*3aa0*/  BSYNC B1 ;  /* 0x0000000000017941 */ /* 0x000fea0003800000 */
.L_x_81:
        /* <DEDUP_REMOVED lines=9> */
.L_x_84:
[----:B------:R-:W-:Y:S05]  /*3b40*/  BSYNC B1 ;  /* 0x0000000000017941 */ /* 0x000fea0003800000 */
.L_x_83:
        /* <DEDUP_REMOVED lines=10> */
.L_x_86:
[----:B------:R-:W-:Y:S05]  /*3bf0*/  BSYNC B1 ;  /* 0x0000000000017941 */ /* 0x000fea0003800000 */
.L_x_85:
        /* <DEDUP_REMOVED lines=10> */
.L_x_88:
[----:B------:R-:W-:Y:S05]  /*3ca0*/  BSYNC B1 ;  /* 0x0000000000017941 */ /* 0x000fea0003800000 */
.L_x_87:
        /* <DEDUP_REMOVED lines=9> */
.L_x_90:
[----:B------:R-:W-:Y:S05]  /*3d40*/  BSYNC B1 ;  /* 0x0000000000017941 */ /* 0x000fea0003800000 */
.L_x_89:
        /* <DEDUP_REMOVED lines=9> */
.L_x_92:
[----:B------:R-:W-:Y:S05]  /*3de0*/  BSYNC B1 ;  /* 0x0000000000017941 */ /* 0x000fea0003800000 */
.L_x_91:
        /* <DEDUP_REMOVED lines=10> */
.L_x_94:
[----:B------:R-:W-:Y:S05]  /*3e90*/  BSYNC B1 ;  /* 0x0000000000017941 */ /* 0x000fea0003800000 */
.L_x_93:
        /* <DEDUP_REMOVED lines=10> */
.L_x_96:
[----:B------:R-:W-:Y:S05]  /*3f40*/  BSYNC B1 ;  /* 0x0000000000017941 */ /* 0x000fea0003800000 */
.L_x_95:
        /* <DEDUP_REMOVED lines=9> */
.L_x_98:
[----:B------:R-:W-:Y:S05]  /*3fe0*/  BSYNC B1 ;  /* 0x0000000000017941 */ /* 0x000fea0003800000 */
.L_x_97:
        /* <DEDUP_REMOVED lines=9> */
.L_x_100:
[----:B------:R-:W-:Y:S05]  /*4080*/  BSYNC B1 ;  /* 0x0000000000017941 */ /* 0x000fea0003800000 */
.L_x_99:
        /* <DEDUP_REMOVED lines=10> */
.L_x_102:
[----:B------:R-:W-:Y:S05]  /*4130*/  BSYNC B1 ;  /* 0x0000000000017941 */ /* 0x000fea0003800000 */
.L_x_101:
        /* <DEDUP_REMOVED lines=10> */
.L_x_104:
[----:B------:R-:W-:Y:S05]  /*41e0*/  BSYNC B1 ;  /* 0x0000000000017941 */ /* 0x000fea0003800000 */
.L_x_103:
        /* <DEDUP_REMOVED lines=9> */
.L_x_106:
[----:B------:R-:W-:Y:S05]  /*4280*/  BSYNC B1 ;  /* 0x0000000000017941 */ /* 0x000fea0003800000 */
.L_x_105:
        /* <DEDUP_REMOVED lines=9> */
.L_x_108:
[----:B------:R-:W-:Y:S05]  /*4320*/  BSYNC B1 ;  /* 0x0000000000017941 */ /* 0x000fea0003800000 */
.L_x_107:
        /* <DEDUP_REMOVED lines=10> */
.L_x_110:
[----:B------:R-:W-:Y:S05]  /*43d0*/  BSYNC B1 ;  /* 0x0000000000017941 */ /* 0x000fea0003800000 */
.L_x_109:
        /* <DEDUP_REMOVED lines=10> */
.L_x_112:
[----:B------:R-:W-:Y:S05]  /*4480*/  BSYNC B1 ;  /* 0x0000000000017941 */ /* 0x000fea0003800000 */
.L_x_111:
        /* <DEDUP_REMOVED lines=9> */
.L_x_114:
[----:B------:R-:W-:Y:S05]  /*4520*/  BSYNC B1 ;  /* 0x0000000000017941 */ /* 0x000fea0003800000 */
.L_x_113:
        /* <DEDUP_REMOVED lines=9> */
.L_x_116:
[----:B------:R-:W-:Y:S05]  /*45c0*/  BSYNC B1 ;  /* 0x0000000000017941 */ /* 0x000fea0003800000 */
.L_x_115:
        /* <DEDUP_REMOVED lines=10> */
.L_x_118:
[----:B------:R-:W-:Y:S05]  /*4670*/  BSYNC B1 ;  /* 0x0000000000017941 */ /* 0x000fea0003800000 */
.L_x_117:
        /* <DEDUP_REMOVED lines=10> */
.L_x_120:
[----:B------:R-:W-:Y:S05]  /*4720*/  BSYNC B1 ;  /* 0x0000000000017941 */ /* 0x000fea0003800000 */
.L_x_119:
        /* <DEDUP_REMOVED lines=9> */
.L_x_122:
[----:B------:R-:W-:Y:S05]  /*47c0*/  BSYNC B1 ;  /* 0x0000000000017941 */ /* 0x000fea0003800000 */
.L_x_121:
        /* <DEDUP_REMOVED lines=9> */
.L_x_124:
[----:B------:R-:W-:Y:S05]  /*4860*/  BSYNC B1 ;  /* 0x0000000000017941 */ /* 0x000fea0003800000 */
.L_x_123:
        /* <DEDUP_REMOVED lines=10> */
.L_x_126:
[----:B------:R-:W-:Y:S05]  /*4910*/  BSYNC B1 ;  /* 0x0000000000017941 */ /* 0x000fea0003800000 */
.L_x_125:
        /* <DEDUP_REMOVED lines=10> */
.L_x_128:
[----:B------:R-:W-:Y:S05]  /*49c0*/  BSYNC B1 ;  /* 0x0000000000017941 */ /* 0x000fea0003800000 */
.L_x_127:
        /* <DEDUP_REMOVED lines=9> */
.L_x_130:
[----:B------:R-:W-:Y:S05]  /*4a60*/  BSYNC B1 ;  /* 0x0000000000017941 */ /* 0x000fea0003800000 */
.L_x_129:
        /* <DEDUP_REMOVED lines=9> */
.L_x_132:
[----:B------:R-:W-:Y:S05]  /*4b00*/  BSYNC B1 ;  /* 0x0000000000017941 */ /* 0x000fea0003800000 */
.L_x_131:
        /* <DEDUP_REMOVED lines=10> */
.L_x_134:
[----:B------:R-:W-:Y:S05]  /*4bb0*/  BSYNC B1 ;  /* 0x0000000000017941 */ /* 0x000fea0003800000 */
.L_x_133:
        /* <DEDUP_REMOVED lines=10> */
.L_x_136:
[----:B------:R-:W-:Y:S05]  /*4c60*/  BSYNC B1 ;  /* 0x0000000000017941 */ /* 0x000fea0003800000 */
.L_x_135:
        /* <DEDUP_REMOVED lines=9> */
.L_x_138:
[----:B------:R-:W-:Y:S05]  /*4d00*/  BSYNC B1 ;  /* 0x0000000000017941 */ /* 0x000fea0003800000 */
.L_x_137:
        /* <DEDUP_REMOVED lines=9> */
.L_x_140:
[----:B------:R-:W-:Y:S05]  /*4da0*/  BSYNC B1 ;  /* 0x0000000000017941 */ /* 0x000fea0003800000 */
.L_x_139:
        /* <DEDUP_REMOVED lines=10> */
.L_x_142:
[----:B------:R-:W-:Y:S05]  /*4e50*/  BSYNC B1 ;  /* 0x0000000000017941 */ /* 0x000fea0003800000 */
.L_x_141:
        /* <DEDUP_REMOVED lines=10> */
.L_x_144:
[----:B------:R-:W-:Y:S05]  /*4f00*/  BSYNC B1 ;  /* 0x0000000000017941 */ /* 0x000fea0003800000 */
.L_x_143:
        /* <DEDUP_REMOVED lines=9> */
.L_x_146:
[----:B------:R-:W-:Y:S05]  /*4fa0*/  BSYNC B1 ;  /* 0x0000000000017941 */ /* 0x000fea0003800000 */
.L_x_145:
        /* <DEDUP_REMOVED lines=9> */
.L_x_148:
[----:B------:R-:W-:Y:S05]  /*5040*/  BSYNC B1 ;  /* 0x0000000000017941 */ /* 0x000fea0003800000 */
.L_x_147:
        /* <DEDUP_REMOVED lines=10> */
.L_x_150:
[----:B------:R-:W-:Y:S05]  /*50f0*/  BSYNC B1 ;  /* 0x0000000000017941 */ /* 0x000fea0003800000 */
.L_x_149:
        /* <DEDUP_REMOVED lines=10> */
.L_x_152:
[----:B------:R-:W-:Y:S05]  /*51a0*/  BSYNC B1 ;  /* 0x0000000000017941 */ /* 0x000fea0003800000 */
.L_x_151:
        /* <DEDUP_REMOVED lines=9> */
.L_x_154:
[----:B------:R-:W-:Y:S05]  /*5240*/  BSYNC B1 ;  /* 0x0000000000017941 */ /* 0x000fea0003800000 */
.L_x_153:
        /* <DEDUP_REMOVED lines=9> */
.L_x_156:
[----:B------:R-:W-:Y:S05]  /*52e0*/  BSYNC B1 ;  /* 0x0000000000017941 */ /* 0x000fea0003800000 */
.L_x_155:
        /* <DEDUP_REMOVED lines=10> */
.L_x_158:
[----:B------:R-:W-:Y:S05]  /*5390*/  BSYNC B1 ;  /* 0x0000000000017941 */ /* 0x000fea0003800000 */
.L_x_157:
[----:B-----5:R-:W-:Y:S01]  /*53a0*/  LOP3.LUT R5, R22, 0xffffe000, RZ, 0xc0, !PT ;  /* 0xffffe00016057812 */ /* 0x020fe200078ec0ff */
[----:B------:R-:W-:Y:S01]  /*53b0*/  BSSY B1, `(.L_x_159) ;  /* 0x000000b000017945 */ /* 0x000fe20003800000 */
[----:B------:R-:W-:Y:S01]  /*53c0*/  ISETP.GT.AND P0, PT, R4, 0x79, PT ;  /* 0x000000790400780c */ /* 0x000fe20003f04270 */
[----:B------:R-:W-:Y:S02]  /*53d0*/  @P2 IMAD.MOV.U32 R4, RZ, RZ, R10 ;  /* 0x000000ffff042224 */ /* 0x000fe400078e000a */
[----:B------:R-:W-:Y:S01]  /*53e0*/  FMUL R5, R5, R92 ;  /* 0x0000005c05057220 */ /* 0x000fe20000400000 */
[----:B------:R-:W-:-:S03]  /*53f0*/  ISETP.GT.AND P3, PT, R3, RZ, P0 ;  /* 0x000000ff0300720c */ /* 0x000fc60000764270 */
[----:B------:R-:W-:Y:S01]  /*5400*/  FFMA R15, R84, R88, R5 ;  /* 0x00000058540f7223 */ /* 0x000fe20000000005 */
[----:B------:R-:W-:-:S04]  /*5410*/  @P2 IMAD.MOV.U32 R5, RZ, RZ, R11 ;  /* 0x000000ffff052224 */ /* 0x000fc800078e000b */
[----:B------:R-:W-:-:S05]  /*5420*/  F2FP.TF32.F32.PACK_B R15, R15 ;  /* 0x0000000fff0f723e */ /* 0x000fca00024050ff */
[----:B------:R0:W-:Y:S01]  /*5430*/  @P2 STG.E desc[UR36][R4.64+0x1e0], R15 ;  /* 0x0001e00f04002986 */ /* 0x0001e2000c101924 */
[----:B------:R-:W-:Y:S05]  /*5440*/  @!P3 BRA `(.L_x_160) ;  /* 0x000000000004b947 */ /* 0x000fea0003800000 */
[----:B------:R0:W5:Y:S02]  /*5450*/  LDG.E.LTC128B R22, desc[UR36][R6.64+0x1e4] ;  /* 0x0001e42406167981 */ /* 0x000164000c1e1920 */
.L_x_160:
[----:B------:R-:W-:Y:S05]  /*5460*/  BSYNC B1 ;  /* 0x0000000000017941 */ /* 0x000fea0003800000 */
.L_x_159:
        /* <DEDUP_REMOVED lines=9> */
.L_x_162:
[----:B------:R-:W-:Y:S05]  /*5500*/  BSYNC B1 ;  /* 0x0000000000017941 */ /* 0x000fea0003800000 */
.L_x_161:
[----:B-----5:R-:W-:Y:S01]  /*5510*/  LOP3.LUT R5, R22, 0xffffe000, RZ, 0xc0, !PT ;  /* 0xffffe00016057812 */ /* 0x020fe200078ec0ff */
[----:B------:R-:W-:Y:S01]  /*5520*/  @P1 IMAD.MOV.U32 R4, RZ, RZ, R12 ;  /* 0x000000ffff041224 */ /* 0x000fe200078e000c */
[----:B------:R-:W-:Y:S01]  /*5530*/  ISETP.GT.AND P0, PT, R3, 0x8, P0 ;  /* 0x000000080300780c */ /* 0x000fe20000704270 */
[----:B------:R-:W-:Y:S02]  /*5540*/  BSSY B1, `(.L_x_163) ;  /* 0x0000008000017945 */ /* 0x000fe40003800000 */
[----:B------:R-:W-:-:S04]  /*5550*/  FMUL R5, R5, R92 ;  /* 0x0000005c05057220 */ /* 0x000fc80000400000 */
[----:B-1----:R-:W-:Y:S01]  /*5560*/  FFMA R7, R86, R88, R5 ;  /* 0x0000005856077223 */ /* 0x002fe20000000005 */
[----:B------:R-:W-:-:S04]  /*5570*/  @P1 IMAD.MOV.U32 R5, RZ, RZ, R13 ;  /* 0x000000ffff051224 */ /* 0x000fc800078e000d */
[----:B------:R-:W-:-:S05]  /*5580*/  F2FP.TF32.F32.PACK_B R7, R7 ;  /* 0x00000007ff07723e */ /* 0x000fca00024050ff */
[----:B------:R1:W-:Y:S01]  /*5590*/  @P1 STG.E desc[UR36][R4.64+0x1e0], R7 ;  /* 0x0001e00704001986 */ /* 0x0003e2000c101924 */
[----:B------:R-:W-:Y:S05]  /*55a0*/  @!P0 BRA `(.L_x_164) ;  /* 0x0000000000048947 */ /* 0x000fea0003800000 */
[----:B------:R0:W5:Y:S02]  /*55b0*/  LDG.E.LTC128B R22, desc[UR36][R8.64+0x1e4] ;  /* 0x0001e42408167981 */ /* 0x000164000c1e1920 */
.L_x_164:
[----:B------:R-:W-:Y:S05]  /*55c0*/  BSYNC B1 ;  /* 0x0000000000017941 */ /* 0x000fea0003800000 */
.L_x_163:
[----:B------:R-:W-:Y:S05]  /*55d0*/  @!P0 BRA `(.L_x_165) ;  /* 0x0000001000d08947 */ /* 0x000fea0003800000 */
[----:B-----5:R-:W-:-:S05]  /*55e0*/  LOP3.LUT R3, R22, 0xffffe000, RZ, 0xc0, !PT ;  /* 0xffffe00016037812 */ /* 0x020fca00078ec0ff */
[----:B-1----:R-:W-:-:S04]  /*55f0*/  FMUL R4, R3, R92 ;  /* 0x0000005c03047220 */ /* 0x002fc80000400000 */
[----:B------:R-:W-:-:S05]  /*5600*/  FFMA R87, R87, R88, R4 ;  /* 0x0000005857577223 */ /* 0x000fca0000000004 */
[----:B------:R-:W-:-:S05]  /*5610*/  F2FP.TF32.F32.PACK_B R87, R87 ;  /* 0x00000057ff57723e */ /* 0x000fca00024050ff */
[----:B------:R1:W-:Y:S01]  /*5620*/  STG.E desc[UR36][R12.64+0x1e4], R87 ;  /* 0x0001e4570c007986 */ /* 0x0003e2000c101924 */
[----:B------:R-:W-:Y:S05]  /*5630*/  BRA `(.L_x_165) ;  /* 0x0000001000b87947 */ /* 0x000fea0003800000 */
.L_x_40:
[----:B------:R-:W-:Y:S01]  /*5640*/  ISETP.GT.AND P4, PT, R4, 0x1, PT ;  /* 0x000000010400780c */ /* 0x000fe20003f84270 */
[----:B------:R-:W-:Y:S01]  /*5650*/  ULDC.64 UR4, c[0x0][0x5c0] ;  /* 0x0001700000047ab9 */ /* 0x000fe20000000a00 */
[-C--:B------:R-:W-:Y:S01]  /*5660*/  FMUL R5, R24, R88.reuse ;  /* 0x0000005818057220 */ /* 0x080fe20000400000 */
[----:B-1----:R-:W-:Y:S01]  /*5670*/  LEA R6, P1, R106, UR4, 0x2 ;  /* 0x000000046a067c11 */ /* 0x002fe2000f8210ff */
[-C--:B------:R-:W-:Y:S01]  /*5680*/  FMUL R25, R25, R88.reuse ;  /* 0x0000005819197220 */ /* 0x080fe20000400000 */
[C---:B------:R-:W-:Y:S01]  /*5690*/  ISETP.GT.AND P0, PT, R3.reuse, RZ, P4 ;  /* 0x000000ff0300720c */ /* 0x040fe20002704270 */
[-C--:B------:R-:W-:Y:S01]  /*56a0*/  FMUL R11, R26, R88.reuse ;  /* 0x000000581a0b7220 */ /* 0x080fe20000400000 */
[----:B------:R-:W-:Y:S01]  /*56b0*/  ISETP.GT.AND P2, PT, R3, 0x8, P2 ;  /* 0x000000080300780c */ /* 0x000fe20001744270 */
[-C--:B------:R-:W-:Y:S01]  /*56c0*/  FMUL R27, R27, R88.reuse ;  /* 0x000000581b1b7220 */ /* 0x080fe20000400000 */
[----:B------:R-:W-:Y:S01]  /*56d0*/  LEA.HI.X R7, R106, UR5, R117, 0x2, P1 ;  /* 0x000000056a077c11 */ /* 0x000fe200088f1475 */
[-C--:B------:R-:W-:Y:S01]  /*56e0*/  FMUL R29, R29, R88.reuse ;  /* 0x000000581d1d7220 */ /* 0x080fe20000400000 */
[----:B------:R-:W-:Y:S01]  /*56f0*/  F2FP.TF32.F32.PACK_B R5, R5 ;  /* 0x00000005ff05723e */ /* 0x000fe200024050ff */
[-C--:B------:R-:W-:Y:S01]  /*5700*/  FMUL R31, R31, R88.reuse ;  /* 0x000000581f1f7220 */ /* 0x080fe20000400000 */
[C---:B------:R-:W-:Y:S01]  /*5710*/  SHF.L.U64.HI R9, R98.reuse, 0x2, R97 ;  /* 0x0000000262097819 */ /* 0x040fe20000010261 */
[----:B------:R-:W-:Y:S01]  /*5720*/  FMUL R33, R33, R88 ;  /* 0x0000005821217220 */ /* 0x000fe20000400000 */
[----:B------:R-:W-:Y:S01]  /*5730*/  LEA R8, P1, R98, R6, 0x2 ;  /* 0x0000000662087211 */ /* 0x000fe200078210ff */
[----:B------:R0:W-:Y:S01]  /*5740*/  @P3 STG.E desc[UR36][R6.64], R5 ;  /* 0x0000000506003986 */ /* 0x0001e2000c101924 */
[----:B------:R-:W-:Y:S01]  /*5750*/  F2FP.TF32.F32.PACK_B R25, R25 ;  /* 0x00000019ff19723e */ /* 0x000fe200024050ff */
[-C--:B------:R-:W-:Y:S01]  /*5760*/  FMUL R13, R34, R88.reuse ;  /* 0x00000058220d7220 */ /* 0x080fe20000400000 */
[----:B------:R-:W-:Y:S01]  /*5770*/  F2FP.TF32.F32.PACK_B R11, R11 ;  /* 0x0000000bff0b723e */ /* 0x000fe200024050ff */
[----:B------:R-:W-:Y:S01]  /*5780*/  IMAD.X R9, R9, 0x1, R7, P1 ;  /* 0x0000000109097824 */ /* 0x000fe200008e0607 */
[C---:B------:R-:W-:Y:S01]  /*5790*/  ISETP.GT.AND P3, PT, R4.reuse, 0x8, PT ;  /* 0x000000080400780c */ /* 0x040fe20003f64270 */
[----:B------:R-:W-:Y:S01]  /*57a0*/  @P0 STG.E desc[UR36][R6.64+0x4], R25 ;  /* 0x0000041906000986 */ /* 0x000fe2000c101924 */
[----:B------:R-:W-:Y:S01]  /*57b0*/  ISETP.GT.AND P0, PT, R4, 0x9, PT ;  /* 0x000000090400780c */ /* 0x000fe20003f04270 */
[-C--:B------:R-:W-:Y:S01]  /*57c0*/  FMUL R35, R35, R88.reuse ;  /* 0x0000005823237220 */ /* 0x080fe20000400000 */
[C---:B------:R-:W-:Y:S01]  /*57d0*/  ISETP.GT.AND P4, PT, R3.reuse, 0x8, P4 ;  /* 0x000000080300780c */ /* 0x040fe20002784270 */
[----:B------:R1:W-:Y:S01]  /*57e0*/  @P2 STG.E desc[UR36][R8.64], R11 ;  /* 0x0000000b08002986 */ /* 0x0003e2000c101924 */
[C---:B------:R-:W-:Y:S01]  /*57f0*/  ISETP.GT.AND P1, PT, R3.reuse, RZ, P3 ;  /* 0x000000ff0300720c */ /* 0x040fe20001f24270 */
[-C--:B0-----:R-:W-:Y:S01]  /*5800*/  FMUL R5, R28, R88.reuse ;  /* 0x000000581c057220 */ /* 0x081fe20000400000 */
[----:B------:R-:W-:Y:S01]  /*5810*/  ISETP.GT.AND P2, PT, R3, RZ, P0 ;  /* 0x000000ff0300720c */ /* 0x000fe20000744270 */
[-C--:B------:R-:W-:Y:S01]  /*5820*/  FMUL R37, R37, R88.reuse ;  /* 0x0000005825257220 */ /* 0x080fe20000400000 */
[----:B------:R-:W-:Y:S01]  /*5830*/  ISETP.GT.AND P3, PT, R3, 0x8, P3 ;  /* 0x000000080300780c */ /* 0x000fe20001f64270 */
[-C--:B------:R-:W-:Y:S01]  /*5840*/  FMUL R39, R39, R88.reuse ;  /* 0x0000005827277220 */ /* 0x080fe20000400000 */
[----:B------:R-:W-:Y:S01]  /*5850*/  F2FP.TF32.F32.PACK_B R27, R27 ;  /* 0x0000001bff1b723e */ /* 0x000fe200024050ff */
[-C--:B------:R-:W-:Y:S01]  /*5860*/  FMUL R41, R41, R88.reuse ;  /* 0x0000005829297220 */ /* 0x080fe20000400000 */
[----:B------:R-:W-:Y:S01]  /*5870*/  F2FP.TF32.F32.PACK_B R5, R5 ;  /* 0x00000005ff05723e */ /* 0x000fe200024050ff */
[-C--:B------:R-:W-:Y:S01]  /*5880*/  FMUL R43, R43, R88.reuse ;  /* 0x000000582b2b7220 */ /* 0x080fe20000400000 */
[----:B------:R-:W-:Y:S01]  /*5890*/  F2FP.TF32.F32.PACK_B R29, R29 ;  /* 0x0000001dff1d723e */ /* 0x000fe200024050ff */
[-C--:B-1----:R-:W-:Y:S01]  /*58a0*/  FMUL R11, R30, R88.reuse ;  /* 0x000000581e0b7220 */ /* 0x082fe20000400000 */
[----:B------:R-:W-:Y:S01]  /*58b0*/  @P4 STG.E desc[UR36][R8.64+0x4], R27 ;  /* 0x0000041b08004986 */ /* 0x000fe2000c101924 */
[C---:B------:R-:W-:Y:S01]  /*58c0*/  ISETP.GT.AND P4, PT, R4.reuse, 0x11, PT ;  /* 0x000000110400780c */ /* 0x040fe20003f84270 */
[-C--:B------:R-:W-:Y:S01]  /*58d0*/  FMUL R45, R45, R88.reuse ;  /* 0x000000582d2d7220 */ /* 0x080fe20000400000 */
[----:B------:R-:W-:Y:S01]  /*58e0*/  ISETP.GT.AND P0, PT, R3, 0x8, P0 ;  /* 0x000000080300780c */ /* 0x000fe20000704270 */
[----:B------:R0:W-:Y:S01]  /*58f0*/  @P1 STG.E desc[UR36][R6.64+0x20], R5 ;  /* 0x0000200506001986 */ /* 0x0001e2000c101924 */
[----:B------:R-:W-:Y:S01]  /*5900*/  F2FP.TF32.F32.PACK_B R11, R11 ;  /* 0x0000000bff0b723e */ /* 0x000fe200024050ff */
[-C--:B------:R-:W-:Y:S01]  /*5910*/  FMUL R47, R47, R88.reuse ;  /* 0x000000582f2f7220 */ /* 0x080fe20000400000 */
[----:B------:R-:W-:Y:S01]  /*5920*/  F2FP.TF32.F32.PACK_B R31, R31 ;  /* 0x0000001fff1f723e */ /* 0x000fe200024050ff */
[----:B------:R-:W-:Y:S01]  /*5930*/  @P2 STG.E desc[UR36][R6.64+0x24], R29 ;  /* 0x0000241d06002986 */ /* 0x000fe2000c101924 */
[----:B------:R-:W-:Y:S01]  /*5940*/  ISETP.GT.AND P2, PT, R4, 0x10, PT ;  /* 0x000000100400780c */ /* 0x000fe20003f44270 */
[-C--:B------:R-:W-:Y:S01]  /*5950*/  FMUL R49, R49, R88.reuse ;  /* 0x0000005831317220 */ /* 0x080fe20000400000 */
[----:B------:R-:W-:Y:S01]  /*5960*/  F2FP.TF32.F32.PACK_B R33, R33 ;  /* 0x00000021ff21723e */ /* 0x000fe200024050ff */
[----:B------:R1:W-:Y:S01]  /*5970*/  @P3 STG.E desc[UR36][R8.64+0x20], R11 ;  /* 0x0000200b08003986 */ /* 0x0003e2000c101924 */
[----:B------:R-:W-:Y:S01]  /*5980*/  ISETP.GT.AND P1, PT, R3, RZ, P2 ;  /* 0x000000ff0300720c */ /* 0x000fe20001724270 */
[-C--:B------:R-:W-:Y:S01]  /*5990*/  FMUL R51, R51, R88.reuse ;  /* 0x0000005833337220 */ /* 0x080fe20000400000 */
[C---:B------:R-:W-:Y:S01]  /*59a0*/  ISETP.GT.AND P3, PT, R3.reuse, RZ, P4 ;  /* 0x000000ff0300720c */ /* 0x040fe20002764270 */
[-C--:B0-----:R-:W-:Y:S01]  /*59b0*/  FMUL R5, R32, R88.reuse ;  /* 0x0000005820057220 */ /* 0x081fe20000400000 */
[----:B------:R-:W-:Y:S01]  /*59c0*/  ISETP.GT.AND P2, PT, R3, 0x8, P2 ;  /* 0x000000080300780c */ /* 0x000fe20001744270 */
[----:B------:R-:W-:Y:S01]  /*59d0*/  @P0 STG.E desc[UR36][R8.64+0x24], R31 ;  /* 0x0000241f08000986 */ /* 0x000fe2000c101924 */
[----:B------:R-:W-:Y:S01]  /*59e0*/  F2FP.TF32.F32.PACK_B R13, R13 ;  /* 0x0000000dff0d723e */ /* 0x000fe200024050ff */
[-C--:B------:R-:W-:Y:S01]  /*59f0*/  FMUL R53, R53, R88.reuse ;  /* 0x0000005835357220 */ /* 0x080fe20000400000 */
[----:B------:R-:W-:Y:S01]  /*5a00*/  F2FP.TF32.F32.PACK_B R5, R5 ;  /* 0x00000005ff05723e */ /* 0x000fe200024050ff */
[-C--:B------:R-:W-:Y:S01]  /*5a10*/  FMUL R55, R55, R88.reuse ;  /* 0x0000005837377220 */ /* 0x080fe20000400000 */
[----:B------:R-:W-:Y:S01]  /*5a20*/  ISETP.GT.AND P0, PT, R4, 0x19, PT ;  /* 0x000000190400780c */ /* 0x000fe20003f04270 */
[-C--:B-1----:R-:W-:Y:S01]  /*5a30*/  FMUL R11, R38, R88.reuse ;  /* 0x00000058260b7220 */ /* 0x082fe20000400000 */
        /* <DEDUP_REMOVED lines=16> */
[----:B------:R-:W-:Y:S01]  /*5b40*/  ISETP.GT.AND P4, PT, R4, 0x21, PT ;  /* 0x000000210400780c */ /* 0x000fe20003f84270 */
[-C--:B------:R-:W-:Y:S01]  /*5b50*/  FMUL R63, R63, R88.reuse ;  /* 0x000000583f3f7220 */ /* 0x080fe20000400000 */
[----:B------:R-:W-:Y:S01]  /*5b60*/  F2FP.TF32.F32.PACK_B R5, R5 ;  /* 0x00000005ff05723e */ /* 0x000fe200024050ff */
[-C--:B------:R-:W-:Y:S01]  /*5b70*/  FMUL R65, R65, R88.reuse ;  /* 0x0000005841417220 */ /* 0x080fe20000400000 */
[----:B------:R-:W-:Y:S01]  /*5b80*/  ISETP.GT.AND P0, PT, R3, 0x8, P0 ;  /* 0x000000080300780c */ /* 0x000fe20000704270 */
[-C--:B-1----:R-:W-:Y:S01]  /*5b90*/  FMUL R13, R42, R88.reuse ;  /* 0x000000582a0d7220 */ /* 0x082fe20000400000 */
[----:B------:R-:W-:Y:S01]  /*5ba0*/  F2FP.TF32.F32.PACK_B R39, R39 ;  /* 0x00000027ff27723e */ /* 0x000fe200024050ff */
        /* <DEDUP_REMOVED lines=13> */
[C---:B------:R-:W-:Y:S01]  /*5c80*/  ISETP.GT.AND P2, PT, R3.reuse, 0x8, P2 ;  /* 0x000000080300780c */ /* 0x040fe20001744270 */
[----:B------:R-:W-:Y:S01]  /*5c90*/  @P0 STG.E desc[UR36][R8.64+0x64], R39 ;  /* 0x0000642708000986 */ /* 0x000fe2000c101924 */
[----:B------:R-:W-:Y:S01]  /*5ca0*/  ISETP.GT.AND P4, PT, R3, 0x8, P4 ;  /* 0x000000080300780c */ /* 0x000fe20002784270 */
[-C--:B------:R-:W-:Y:S01]  /*5cb0*/  FMUL R73, R73, R88.reuse ;  /* 0x0000005849497220 */ /* 0x080fe20000400000 */
[----:B------:R-:W-:Y:S01]  /*5cc0*/  F2FP.TF32.F32.PACK_B R5, R5 ;  /* 0x00000005ff05723e */ /* 0x000fe200024050ff */
[-C--:B------:R-:W-:Y:S01]  /*5cd0*/  FMUL R75, R75, R88.reuse ;  /* 0x000000584b4b7220 */ /* 0x080fe20000400000 */
[----:B------:R-:W-:Y:S01]  /*5ce0*/  ISETP.GT.AND P0, PT, R4, 0x29, PT ;  /* 0x000000290400780c */ /* 0x000fe20003f04270 */
        /* <DEDUP_REMOVED lines=25> */
[----:B------:R-:W-:Y:S01]  /*5e80*/  ISETP.GT.AND P1, PT, R4, 0x31, PT ;  /* 0x000000310400780c */ /* 0x000fe20003f24270 */
[-C--:B------:R-:W-:Y:S01]  /*5e90*/  FMUL R85, R85, R88.reuse ;  /* 0x0000005855557220 */ /* 0x080fe20000400000 */
[----:B------:R-:W-:Y:S01]  /*5ea0*/  F2FP.TF32.F32.PACK_B R13, R13 ;  /* 0x0000000dff0d723e */ /* 0x000fe200024050ff */
[----:B------:R-:W-:Y:S01]  /*5eb0*/  @P2 STG.E desc[UR36][R6.64+0xa4], R45 ;  /* 0x0000a42d06002986 */ /* 0x000fe2000c101924 */
[----:B------:R-:W-:Y:S01]  /*5ec0*/  ISETP.GT.AND P2, PT, R3, RZ, P4 ;  /* 0x000000ff0300720c */ /* 0x000fe20002744270 */
[----:B------:R-:W-:Y:S01]  /*5ed0*/  FMUL R87, R87, R88 ;  /* 0x0000005857577220 */ /* 0x000fe20000400000 */
[----:B------:R-:W-:Y:S01]  /*5ee0*/  F2FP.TF32.F32.PACK_B R53, R53 ;  /* 0x00000035ff35723e */ /* 0x000fe200024050ff */
[----:B------:R1:W-:Y:S01]  /*5ef0*/  @P3 STG.E desc[UR36][R8.64+0xa0], R11 ;  /* 0x0000a00b08003986 */ /* 0x0003e2000c101924 */
[----:B------:R-:W-:-:S02]  /*5f00*/  ISETP.GT.AND P3, PT, R3, RZ, P1 ;  /* 0x000000ff0300720c */ /* 0x000fc40000f64270 */
[----:B------:R-:W-:Y:S01]  /*5f10*/  F2FP.TF32.F32.PACK_B R55, R55 ;  /* 0x00000037ff37723e */ /* 0x000fe200024050ff */
[-C--:B0-----:R-:W-:Y:S01]  /*5f20*/  FMUL R5, R48, R88.reuse ;  /* 0x0000005830057220 */ /* 0x081fe20000400000 */
[----:B------:R-:W-:Y:S01]  /*5f30*/  @P0 STG.E desc[UR36][R8.64+0xa4], R47 ;  /* 0x0000a42f08000986 */ /* 0x000fe2000c101924 */
[----:B------:R-:W-:Y:S02]  /*5f40*/  ISETP.GT.AND P0, PT, R3, 0x8, P4 ;  /* 0x000000080300780c */ /* 0x000fe40002704270 */
[----:B------:R-:W-:Y:S02]  /*5f50*/  F2FP.TF32.F32.PACK_B R57, R57 ;  /* 0x00000039ff39723e */ /* 0x000fe400024050ff */
[----:B------:R-:W-:Y:S01]  /*5f60*/  F2FP.TF32.F32.PACK_B R5, R5 ;  /* 0x00000005ff05723e */ /* 0x000fe200024050ff */
[----:B-1----:R-:W-:Y:S01]  /*5f70*/  FMUL R11, R54, R88 ;  /* 0x00000058360b7220 */ /* 0x002fe20000400000 */
[----:B------:R-:W-:-:S03]  /*5f80*/  F2FP.TF32.F32.PACK_B R59, R59 ;  /* 0x0000003bff3b723e */ /* 0x000fc600024050ff */
[----:B------:R0:W-:Y:S01]  /*5f90*/  @P2 STG.E desc[UR36][R6.64+0xc0], R5 ;  /* 0x0000c00506002986 */ /* 0x0001e2000c101924 */
[C---:B------:R-:W-:Y:S02]  /*5fa0*/  ISETP.GT.AND P2, PT, R4.reuse, 0x38, PT ;  /* 0x000000380400780c */ /* 0x040fe40003f44270 */
[----:B------:R-:W-:Y:S01]  /*5fb0*/  F2FP.TF32.F32.PACK_B R11, R11 ;  /* 0x0000000bff0b723e */ /* 0x000fe200024050ff */
[----:B------:R-:W-:Y:S01]  /*5fc0*/  @P3 STG.E desc[UR36][R6.64+0xc4], R49 ;  /* 0x0000c43106003986 */ /* 0x000fe2000c101924 */
[C---:B------:R-:W-:Y:S02]  /*5fd0*/  ISETP.GT.AND P3, PT, R3.reuse, 0x8, P1 ;  /* 0x000000080300780c */ /* 0x040fe40000f64270 */
[----:B------:R-:W-:Y:S01]  /*5fe0*/  ISETP.GT.AND P1, PT, R4, 0x39, PT ;  /* 0x000000390400780c */ /* 0x000fe20003f24270 */
[----:B------:R1:W-:Y:S01]  /*5ff0*/  @P0 STG.E desc[UR36][R8.64+0xc0], R13 ;  /* 0x0000c00d08000986 */ /* 0x0003e2000c101924 */
[C---:B------:R-:W-:Y:S02]  /*6000*/  ISETP.GT.AND P4, PT, R3.reuse, RZ, P2 ;  /* 0x000000ff0300720c */ /* 0x040fe40001784270 */
[C---:B------:R-:W-:Y:S01]  /*6010*/  ISETP.GT.AND P0, PT, R3.reuse, RZ, P1 ;  /* 0x000000ff0300720c */ /* 0x040fe20000f04270 */
[----:B0-----:R-:W-:Y:S01]  /*6020*/  FMUL R5, R52, R88 ;  /* 0x0000005834057220 */ /* 0x001fe20000400000 */
[----:B------:R-:W-:-:S02]  /*6030*/  ISETP.GT.AND P2, PT, R3, 0x8, P2 ;  /* 0x000000080300780c */ /* 0x000fc40001744270 */
[----:B------:R-:W-:Y:S02]  /*6040*/  F2FP.TF32.F32.PACK_B R61, R61 ;  /* 0x0000003dff3d723e */ /* 0x000fe400024050ff */
[----:B------:R-:W-:Y:S01]  /*6050*/  F2FP.TF32.F32.PACK_B R5, R5 ;  /* 0x00000005ff05723e */ /* 0x000fe200024050ff */
[----:B------:R-:W-:Y:S01]  /*6060*/  @P3 STG.E desc[UR36][R8.64+0xc4], R51 ;  /* 0x0000c43308003986 */ /* 0x000fe2000c101924 */
[C---:B------:R-:W-:Y:S01]  /*6070*/  ISETP.GT.AND P3, PT, R3.reuse, 0x8, P1 ;  /* 0x000000080300780c */ /* 0x040fe20000f64270 */
[----:B-1----:R-:W-:Y:S01]  /*6080*/  FMUL R13, R58, R88 ;  /* 0x000000583a0d7220 */ /* 0x002fe20000400000 */
[C---:B------:R-:W-:Y:S01]  /*6090*/  ISETP.GT.AND P1, PT, R4.reuse, 0x40, PT ;  /* 0x000000400400780c */ /* 0x040fe20003f24270 */
[----:B------:R0:W-:Y:S01]  /*60a0*/  @P4 STG.E desc[UR36][R6.64+0xe0], R5 ;  /* 0x0000e00506004986 */ /* 0x0001e2000c101924 */
[----:B------:R-:W-:Y:S02]  /*60b0*/  F2FP.TF32.F32.PACK_B R63, R63 ;  /* 0x0000003fff3f723e */ /* 0x000fe400024050ff */
[----:B------:R-:W-:Y:S01]  /*60c0*/  ISETP.GT.AND P4, PT, R3, RZ, P1 ;  /* 0x000000ff0300720c */ /* 0x000fe20000f84270 */
[----:B------:R-:W-:Y:S01]  /*60d0*/  @P0 STG.E desc[UR36][R6.64+0xe4], R53 ;  /* 0x0000e43506000986 */ /* 0x000fe2000c101924 */
[----:B------:R-:W-:-:S02]  /*60e0*/  ISETP.GT.AND P0, PT, R4, 0x41, PT ;  /* 0x000000410400780c */ /* 0x000fc40003f04270 */
[C---:B------:R-:W-:Y:S01]  /*60f0*/  ISETP.GT.AND P1, PT, R3.reuse, 0x8, P1 ;  /* 0x000000080300780c */ /* 0x040fe20000f24270 */
[----:B------:R1:W-:Y:S01]  /*6100*/  @P2 STG.E desc[UR36][R8.64+0xe0], R11 ;  /* 0x0000e00b08002986 */ /* 0x0003e2000c101924 */
[C---:B------:R-:W-:Y:S02]  /*6110*/  ISETP.GT.AND P2, PT, R3.reuse, RZ, P0 ;  /* 0x000000ff0300720c */ /* 0x040fe40000744270 */
[----:B------:R-:W-:Y:S01]  /*6120*/  F2FP.TF32.F32.PACK_B R13, R13 ;  /* 0x0000000dff0d723e */ /* 0x000fe200024050ff */
[-C--:B0-----:R-:W-:Y:S01]  /*6130*/  FMUL R5, R56, R88.reuse ;  /* 0x0000005838057220 */ /* 0x081fe20000400000 */
[----:B------:R-:W-:Y:S01]  /*6140*/  @P3 STG.E desc[UR36][R8.64+0xe4], R55 ;  /* 0x0000e43708003986 */ /* 0x000fe2000c101924 */
[----:B------:R-:W-:Y:S02]  /*6150*/  ISETP.GT.AND P3, PT, R3, 0x8, P0 ;  /* 0x000000080300780c */ /* 0x000fe40000764270 */
[----:B------:R-:W-:Y:S02]  /*6160*/  ISETP.GT.AND P0, PT, R4, 0x49, PT ;  /* 0x000000490400780c */ /* 0x000fe40003f04270 */
[----:B------:R-:W-:Y:S01]  /*6170*/  F2FP.TF32.F32.PACK_B R5, R5 ;  /* 0x00000005ff05723e */ /* 0x000fe200024050ff */
[----:B-1----:R-:W-:Y:S01]  /*6180*/  FMUL R11, R62, R88 ;  /* 0x000000583e0b7220 */ /* 0x002fe20000400000 */
[----:B------:R-:W-:-:S03]  /*6190*/  F2FP.TF32.F32.PACK_B R65, R65 ;  /* 0x00000041ff41723e */ /* 0x000fc600024050ff */
[----:B------:R0:W-:Y:S01]  /*61a0*/  @P4 STG.E desc[UR36][R6.64+0x100], R5 ;  /* 0x0001000506004986 */ /* 0x0001e2000c101924 */
[----:B------:R-:W-:Y:S02]  /*61b0*/  F2FP.TF32.F32.PACK_B R67, R67 ;  /* 0x00000043ff43723e */ /* 0x000fe400024050ff */
[----:B------:R-:W-:Y:S01]  /*61c0*/  F2FP.TF32.F32.PACK_B R11, R11 ;  /* 0x0000000bff0b723e */ /* 0x000fe200024050ff */
[----:B------:R-:W-:Y:S01]  /*61d0*/  @P2 STG.E desc[UR36][R6.64+0x104], R57 ;  /* 0x0001043906002986 */ /* 0x000fe2000c101924 */
[----:B------:R-:W-:Y:S02]  /*61e0*/  ISETP.GT.AND P2, PT, R4, 0x48, PT ;  /* 0x000000480400780c */ /* 0x000fe40003f44270 */
[----:B------:R-:W-:Y:S01]  /*61f0*/  F2FP.TF32.F32.PACK_B R69, R69 ;  /* 0x00000045ff45723e */ /* 0x000fe200024050ff */
[----:B------:R1:W-:Y:S01]  /*6200*/  @P1 STG.E desc[UR36][R8.64+0x100], R13 ;  /* 0x0001000d08001986 */ /* 0x0003e2000c101924 */
[C---:B------:R-:W-:Y:S02]  /*6210*/  ISETP.GT.AND P4, PT, R3.reuse, RZ, P2 ;  /* 0x000000ff0300720c */ /* 0x040fe40001784270 */
[C---:B------:R-:W-:Y:S01]  /*6220*/  ISETP.GT.AND P1, PT, R3.reuse, RZ, P0 ;  /* 0x000000ff0300720c */ /* 0x040fe20000724270 */
[----:B0-----:R-:W-:Y:S01]  /*6230*/  FMUL R5, R60, R88 ;  /* 0x000000583c057220 */ /* 0x001fe20000400000 */
[C---:B------:R-:W-:Y:S01]  /*6240*/  ISETP.GT.AND P2, PT, R3.reuse, 0x8, P2 ;  /* 0x000000080300780c */ /* 0x040fe20001744270 */
[----:B------:R-:W-:Y:S01]  /*6250*/  @P3 STG.E desc[UR36][R8.64+0x104], R59 ;  /* 0x0001043b08003986 */ /* 0x000fe2000c101924 */
[----:B------:R-:W-:-:S02]  /*6260*/  ISETP.GT.AND P3, PT, R3, 0x8, P0 ;  /* 0x000000080300780c */ /* 0x000fc40000764270 */
[----:B------:R-:W-:Y:S02]  /*6270*/  F2FP.TF32.F32.PACK_B R5, R5 ;  /* 0x00000005ff05723e */ /* 0x000fe400024050ff */
[----:B------:R-:W-:Y:S01]  /*6280*/  ISETP.GT.AND P0, PT, R4, 0x51, PT ;  /* 0x000000510400780c */ /* 0x000fe20003f04270 */
[----:B-1----:R-:W-:Y:S01]  /*6290*/  FMUL R13, R66, R88 ;  /* 0x00000058420d7220 */ /* 0x002fe20000400000 */
[----:B------:R-:W-:Y:S01]  /*62a0*/  F2FP.TF32.F32.PACK_B R71, R71 ;  /* 0x00000047ff47723e */ /* 0x000fe200024050ff */
[----:B------:R0:W-:Y:S01]  /*62b0*/  @P4 STG.E desc[UR36][R6.64+0x120], R5 ;  /* 0x0001200506004986 */ /* 0x0001e2000c101924 */
[----:B------:R-:W-:Y:S02]  /*62c0*/  F2FP.TF32.F32.PACK_B R73, R73 ;  /* 0x00000049ff49723e */ /* 0x000fe400024050ff */
[----:B------:R-:W-:Y:S01]  /*62d0*/  F2FP.TF32.F32.PACK_B R13, R13 ;  /* 0x0000000dff0d723e */ /* 0x000fe200024050ff */
[----:B------:R-:W-:Y:S01]  /*62e0*/  @P1 STG.E desc[UR36][R6.64+0x124], R61 ;  /* 0x0001243d06001986 */ /* 0x000fe2000c101924 */
[----:B------:R-:W-:-:S02]  /*62f0*/  ISETP.GT.AND P1, PT, R4, 0x50, PT ;  /* 0x000000500400780c */ /* 0x000fc40003f24270 */
[----:B------:R-:W-:Y:S01]  /*6300*/  F2FP.TF32.F32.PACK_B R75, R75 ;  /* 0x0000004bff4b723e */ /* 0x000fe200024050ff */
[----:B------:R1:W-:Y:S01]  /*6310*/  @P2 STG.E desc[UR36][R8.64+0x120], R11 ;  /* 0x0001200b08002986 */ /* 0x0003e2000c101924 */
[C---:B------:R-:W-:Y:S02]  /*6320*/  ISETP.GT.AND P4, PT, R3.reuse, RZ, P1 ;  /* 0x000000ff0300720c */ /* 0x040fe40000f84270 */
[C---:B------:R-:W-:Y:S01]  /*6330*/  ISETP.GT.AND P2, PT, R3.reuse, RZ, P0 ;  /* 0x000000ff0300720c */ /* 0x040fe20000744270 */
[----:B0-----:R-:W-:Y:S01]  /*6340*/  FMUL R5, R64, R88 ;  /* 0x0000005840057220 */ /* 0x001fe20000400000 */
[C---:B------:R-:W-:Y:S01]  /*6350*/  ISETP.GT.AND P1, PT, R3.reuse, 0x8, P1 ;  /* 0x000000080300780c */ /* 0x040fe20000f24270 */
[----:B------:R-:W-:Y:S01]  /*6360*/  @P3 STG.E desc[UR36][R8.64+0x124], R63 ;  /* 0x0001243f08003986 */ /* 0x000fe2000c101924 */
[----:B------:R-:W-:Y:S02]  /*6370*/  ISETP.GT.AND P3, PT, R3, 0x8, P0 ;  /* 0x000000080300780c */ /* 0x000fe40000764270 */
[----:B------:R-:W-:-:S02]  /*6380*/  F2FP.TF32.F32.PACK_B R5, R5 ;  /* 0x00000005ff05723e */ /* 0x000fc400024050ff */
[----:B------:R-:W-:Y:S01]  /*6390*/  ISETP.GT.AND P0, PT, R4, 0x59, PT ;  /* 0x000000590400780c */ /* 0x000fe20003f04270 */
[----:B-1----:R-:W-:Y:S01]  /*63a0*/  FMUL R11, R70, R88 ;  /* 0x00000058460b7220 */ /* 0x002fe20000400000 */
[----:B------:R-:W-:Y:S01]  /*63b0*/  F2FP.TF32.F32.PACK_B R77, R77 ;  /* 0x0000004dff4d723e */ /* 0x000fe200024050ff */
[----:B------:R0:W-:Y:S01]  /*63c0*/  @P4 STG.E desc[UR36][R6.64+0x140], R5 ;  /* 0x0001400506004986 */ /* 0x0001e2000c101924 */
[----:B------:R-:W-:Y:S02]  /*63d0*/  F2FP.TF32.F32.PACK_B R79, R79 ;  /* 0x0000004fff4f723e */ /* 0x000fe400024050ff */
[----:B------:R-:W-:Y:S01]  /*63e0*/  F2FP.TF32.F32.PACK_B R11, R11 ;  /* 0x0000000bff0b723e */ /* 0x000fe200024050ff */
[----:B------:R-:W-:Y:S01]  /*63f0*/  @P2 STG.E desc[UR36][R6.64+0x144], R65 ;  /* 0x0001444106002986 */ /* 0x000fe2000c101924 */
[----:B------:R-:W-:Y:S02]  /*6400*/  ISETP.GT.AND P2, PT, R4, 0x58, PT ;  /* 0x000000580400780c */ /* 0x000fe40003f44270 */
[----:B------:R-:W-:Y:S01]  /*6410*/  F2FP.TF32.F32.PACK_B R81, R81 ;  /* 0x00000051ff51723e */ /* 0x000fe200024050ff */
[----:B------:R1:W-:Y:S01]  /*6420*/  @P1 STG.E desc[UR36][R8.64+0x140], R13 ;  /* 0x0001400d08001986 */ /* 0x0003e2000c101924 */
[----:B------:R-:W-:-:S02]  /*6430*/  ISETP.GT.AND P4, PT, R3, RZ, P2 ;  /* 0x000000ff0300720c */ /* 0x000fc40001784270 */
[C---:B------:R-:W-:Y:S01]  /*6440*/  ISETP.GT.AND P1, PT, R3.reuse, RZ, P0 ;  /* 0x000000ff0300720c */ /* 0x040fe20000724270 */
[-C--:B0-----:R-:W-:Y:S01]  /*6450*/  FMUL R5, R68, R88.reuse ;  /* 0x0000005844057220 */ /* 0x081fe20000400000 */
[C---:B------:R-:W-:Y:S01]  /*6460*/  ISETP.GT.AND P2, PT, R3.reuse, 0x8, P2 ;  /* 0x000000080300780c */ /* 0x040fe20001744270 */
[----:B------:R-:W-:Y:S01]  /*6470*/  @P3 STG.E desc[UR36][R8.64+0x144], R67 ;  /* 0x0001444308003986 */ /* 0x000fe2000c101924 */
[----:B------:R-:W-:Y:S02]  /*6480*/  ISETP.GT.AND P3, PT, R3, 0x8, P0 ;  /* 0x000000080300780c */ /* 0x000fe40000764270 */
[----:B------:R-:W-:Y:S02]  /*6490*/  F2FP.TF32.F32.PACK_B R5, R5 ;  /* 0x00000005ff05723e */ /* 0x000fe400024050ff */
[----:B------:R-:W-:Y:S01]  /*64a0*/  ISETP.GT.AND P0, PT, R4, 0x61, PT ;  /* 0x000000610400780c */ /* 0x000fe20003f04270 */
[----:B-1----:R-:W-:Y:S01]  /*64b0*/  FMUL R13, R74, R88 ;  /* 0x000000584a0d7220 */ /* 0x002fe20000400000 */
[----:B------:R-:W-:Y:S01]  /*64c0*/  F2FP.TF32.F32.PACK_B R15, R15 ;  /* 0x0000000fff0f723e */ /* 0x000fe200024050ff */
[----:B------:R0:W-:Y:S01]  /*64d0*/  @P4 STG.E desc[UR36][R6.64+0x160], R5 ;  /* 0x0001600506004986 */ /* 0x0001e2000c101924 */
[----:B------:R-:W-:-:S02]  /*64e0*/  F2FP.TF32.F32.PACK_B R83, R83 ;  /* 0x00000053ff53723e */ /* 0x000fc400024050ff */
        /* <DEDUP_REMOVED lines=15> */
[----:B------:R0:W-:Y:S03]  /*65e0*/  @P4 STG.E desc[UR36][R6.64+0x180], R5 ;  /* 0x0001800506004986 */ /* 0x0001e6000c101924 */
[----:B------:R-:W-:Y:S01]  /*65f0*/  F2FP.TF32.F32.PACK_B R11, R11 ;  /* 0x0000000bff0b723e */ /* 0x000fe200024050ff */
[----:B------:R-:W-:Y:S01]  /*6600*/  @P2 STG.E desc[UR36][R6.64+0x184], R73 ;  /* 0x0001844906002986 */ /* 0x000fe2000c101924 */
[----:B------:R-:W-:-:S03]  /*6610*/  ISETP.GT.AND P2, PT, R4, 0x68, PT ;  /* 0x000000680400780c */ /* 0x000fc60003f44270 */
[----:B------:R1:W-:Y:S01]  /*6620*/  @P1 STG.E desc[UR36][R8.64+0x180], R13 ;  /* 0x0001800d08001986 */ /* 0x0003e2000c101924 */
[C---:B------:R-:W-:Y:S02]  /*6630*/  ISETP.GT.AND P4, PT, R3.reuse, RZ, P2 ;  /* 0x000000ff0300720c */ /* 0x040fe40001784270 */
[C---:B------:R-:W-:Y:S01]  /*6640*/  ISETP.GT.AND P1, PT, R3.reuse, RZ, P0 ;  /* 0x000000ff0300720c */ /* 0x040fe20000724270 */
[-C--:B0-----:R-:W-:Y:S01]  /*6650*/  FMUL R5, R76, R88.reuse ;  /* 0x000000584c057220 */ /* 0x081fe20000400000 */
[C---:B------:R-:W-:Y:S01]  /*6660*/  ISETP.GT.AND P2, PT, R3.reuse, 0x8, P2 ;  /* 0x000000080300780c */ /* 0x040fe20001744270 */
[----:B------:R-:W-:Y:S01]  /*6670*/  @P3 STG.E desc[UR36][R8.64+0x184], R75 ;  /* 0x0001844b08003986 */ /* 0x000fe2000c101924 */
[----:B------:R-:W-:Y:S02]  /*6680*/  ISETP.GT.AND P3, PT, R4, 0x71, PT ;  /* 0x000000710400780c */ /* 0x000fe40003f64270 */
[----:B------:R-:W-:Y:S02]  /*6690*/  F2FP.TF32.F32.PACK_B R5, R5 ;  /* 0x00000005ff05723e */ /* 0x000fe400024050ff */
[----:B------:R-:W-:Y:S01]  /*66a0*/  ISETP.GT.AND P0, PT, R3, 0x8, P0 ;  /* 0x000000080300780c */ /* 0x000fe20000704270 */
[----:B-1----:R-:W-:-:S02]  /*66b0*/  FMUL R13, R80, R88 ;  /* 0x00000058500d7220 */ /* 0x002fc40000400000 */
[----:B------:R-:W-:Y:S03]  /*66c0*/  @P4 STG.E desc[UR36][R6.64+0x1a0], R5 ;  /* 0x0001a00506004986 */ /* 0x000fe6000c101924 */
[----:B------:R-:W-:Y:S01]  /*66d0*/  F2FP.TF32.F32.PACK_B R13, R13 ;  /* 0x0000000dff0d723e */ /* 0x000fe200024050ff */
[----:B------:R-:W-:Y:S01]  /*66e0*/  @P1 STG.E desc[UR36][R6.64+0x1a4], R77 ;  /* 0x0001a44d06001986 */ /* 0x000fe2000c101924 */
[----:B------:R-:W-:-:S03]  /*66f0*/  ISETP.GT.AND P1, PT, R4, 0x70, PT ;  /* 0x000000700400780c */ /* 0x000fc60003f24270 */
[----:B------:R0:W-:Y:S01]  /*6700*/  @P2 STG.E desc[UR36][R8.64+0x1a0], R11 ;  /* 0x0001a00b08002986 */ /* 0x0001e2000c101924 */
[C---:B------:R-:W-:Y:S02]  /*6710*/  ISETP.GT.AND P4, PT, R3.reuse, RZ, P1 ;  /* 0x000000ff0300720c */ /* 0x040fe40000f84270 */
[C---:B------:R-:W-:Y:S01]  /*6720*/  ISETP.GT.AND P2, PT, R3.reuse, RZ, P3 ;  /* 0x000000ff0300720c */ /* 0x040fe20001f44270 */
[----:B------:R-:W-:Y:S01]  /*6730*/  @P0 STG.E desc[UR36][R8.64+0x1a4], R79 ;  /* 0x0001a44f08000986 */ /* 0x000fe2000c101924 */
[C---:B------:R-:W-:Y:S02]  /*6740*/  ISETP.GT.AND P1, PT, R3.reuse, 0x8, P1 ;  /* 0x000000080300780c */ /* 0x040fe40000f24270 */
[----:B------:R-:W-:Y:S02]  /*6750*/  ISETP.GT.AND P0, PT, R4, 0x78, PT ;  /* 0x000000780400780c */ /* 0x000fe40003f04270 */
[----:B------:R-:W-:Y:S01]  /*6760*/  ISETP.GT.AND P3, PT, R3, 0x8, P3 ;  /* 0x000000080300780c */ /* 0x000fe20001f64270 */
[----:B0-----:R-:W-:-:S04]  /*6770*/  FMUL R11, R86, R88 ;  /* 0x00000058560b7220 */ /* 0x001fc80000400000 */
[----:B------:R-:W-:Y:S01]  /*6780*/  @P4 STG.E desc[UR36][R6.64+0x1c0], R13 ;  /* 0x0001c00d06004986 */ /* 0x000fe2000c101924 */
[----:B------:R-:W-:Y:S01]  /*6790*/  ISETP.GT.AND P4, PT, R4, 0x79, PT ;  /* 0x000000790400780c */ /* 0x000fe20003f84270 */
[----:B------:R-:W-:Y:S01]  /*67a0*/  @P2 IMAD.MOV.U32 R4, RZ, RZ, R6 ;  /* 0x000000ffff042224 */ /* 0x000fe200078e0006 */
[----:B------:R-:W-:Y:S01]  /*67b0*/  F2FP.TF32.F32.PACK_B R11, R11 ;  /* 0x0000000bff0b723e */ /* 0x000fe200024050ff */
[----:B------:R-:W-:-:S05]  /*67c0*/  @P2 IMAD.MOV.U32 R5, RZ, RZ, R7 ;  /* 0x000000ffff052224 */ /* 0x000fca00078e0007 */
[----:B------:R0:W-:Y:S01]  /*67d0*/  @P2 STG.E desc[UR36][R4.64+0x1c4], R81 ;  /* 0x0001c45104002986 */ /* 0x0001e2000c101924 */
[C---:B------:R-:W-:Y:S02]  /*67e0*/  ISETP.GT.AND P2, PT, R3.reuse, RZ, P4 ;  /* 0x000000ff0300720c */ /* 0x040fe40002744270 */
[----:B------:R-:W-:Y:S01]  /*67f0*/  ISETP.GT.AND P4, PT, R3, 0x8, P4 ;  /* 0x000000080300780c */ /* 0x000fe20002784270 */
[----:B0-----:R-:W-:Y:S02]  /*6800*/  @P1 IMAD.MOV.U32 R4, RZ, RZ, R8 ;  /* 0x000000ffff041224 */ /* 0x001fe400078e0008 */
[----:B------:R-:W-:-:S05]  /*6810*/  @P1 IMAD.MOV.U32 R5, RZ, RZ, R9 ;  /* 0x000000ffff051224 */ /* 0x000fca00078e0009 */
[----:B------:R0:W-:Y:S01]  /*6820*/  @P1 STG.E desc[UR36][R4.64+0x1c0], R15 ;  /* 0x0001c00f04001986 */ /* 0x0001e2000c101924 */
[C---:B------:R-:W-:Y:S02]  /*6830*/  ISETP.GT.AND P1, PT, R3.reuse, RZ, P0 ;  /* 0x000000ff0300720c */ /* 0x040fe40000724270 */
[----:B------:R-:W-:Y:S01]  /*6840*/  ISETP.GT.AND P0, PT, R3, 0x8, P0 ;  /* 0x000000080300780c */ /* 0x000fe20000704270 */
[----:B------:R-:W-:-:S05]  /*6850*/  FMUL R3, R84, R88 ;  /* 0x0000005854037220 */ /* 0x000fca0000400000 */
[----:B------:R-:W-:Y:S01]  /*6860*/  F2FP.TF32.F32.PACK_B R3, R3 ;  /* 0x00000003ff03723e */ /* 0x000fe200024050ff */
[----:B0-----:R-:W-:Y:S02]  /*6870*/  @P3 IMAD.MOV.U32 R4, RZ, RZ, R8 ;  /* 0x000000ffff043224 */ /* 0x001fe400078e0008 */
[----:B------:R-:W-:-:S05]  /*6880*/  @P3 IMAD.MOV.U32 R5, RZ, RZ, R9 ;  /* 0x000000ffff053224 */ /* 0x000fca00078e0009 */
[----:B------:R0:W-:Y:S02]  /*6890*/  @P3 STG.E desc[UR36][R4.64+0x1c4], R83 ;  /* 0x0001c45304003986 */ /* 0x0001e4000c101924 */
[----:B0-----:R-:W-:Y:S02]  /*68a0*/  @P1 IMAD.MOV.U32 R4, RZ, RZ, R6 ;  /* 0x000000ffff041224 */ /* 0x001fe400078e0006 */
[----:B------:R-:W-:-:S05]  /*68b0*/  @P1 IMAD.MOV.U32 R5, RZ, RZ, R7 ;  /* 0x000000ffff051224 */ /* 0x000fca00078e0007 */
[----:B------:R0:W-:Y:S04]  /*68c0*/  @P1 STG.E desc[UR36][R4.64+0x1e0], R3 ;  /* 0x0001e00304001986 */ /* 0x0001e8000c101924 */
[----:B------:R1:W-:Y:S01]  /*68d0*/  @P2 STG.E desc[UR36][R6.64+0x1e4], R85 ;  /* 0x0001e45506002986 */ /* 0x0003e2000c101924 */
[----:B0-----:R-:W-:Y:S02]  /*68e0*/  @P0 IMAD.MOV.U32 R4, RZ, RZ, R8 ;  /* 0x000000ffff040224 */ /* 0x001fe400078e0008 */
[----:B------:R-:W-:-:S05]  /*68f0*/  @P0 IMAD.MOV.U32 R5, RZ, RZ, R9 ;  /* 0x000000ffff050224 */ /* 0x000fca00078e0009 */
[----:B------:R1:W-:Y:S04]  /*6900*/  @P0 STG.E desc[UR36][R4.64+0x1e0], R11 ;  /* 0x0001e00b04000986 */ /* 0x0003e8000c101924 */
[----:B------:R1:W-:Y:S02]  /*6910*/  @P4 STG.E desc[UR36][R8.64+0x1e4], R87 ;  /* 0x0001e45708004986 */ /* 0x0003e4000c101924 */
.L_x_165:
[----:B------:R-:W-:Y:S05]  /*6920*/  BSYNC B0 ;  /* 0x0000000000007941 */ /* 0x000fea0003800000 */
.L_x_39:
[----:B------:R-:W-:Y:S01]  /*6930*/  IADD3 R16, P0, R16, UR54, RZ ;  /* 0x0000003610107c10 */ /* 0x000fe2000ff1e0ff */
[----:B------:R-:W-:Y:S01]  /*6940*/  ULDC.64 UR4, c[0x0][0x650] ;  /* 0x0001940000047ab9 */ /* 0x000fe20000000a00 */
[----:B------:R-:W-:Y:S01]  /*6950*/  PRMT R3, RZ, 0x7610, R3 ;  /* 0x00007610ff037816 */ /* 0x000fe20000000003 */
[----:B------:R-:W-:Y:S01]  /*6960*/  IMAD.MOV.U32 R104, RZ, RZ, -0x1 ;  /* 0xffffffffff687424 */ /* 0x000fe200078e00ff */
[----:B------:R-:W-:Y:S01]  /*6970*/  IADD3.X R17, R17, UR45, RZ, P0, !PT ;  /* 0x0000002d11117c10 */ /* 0x000fe200087fe4ff */
[----:B------:R-:W-:Y:S01]  /*6980*/  IMAD.MOV.U32 R89, RZ, RZ, -0x1 ;  /* 0xffffffffff597424 */ /* 0x000fe200078e00ff */
[----:B------:R-:W-:-:S04]  /*6990*/  ISETP.GE.U32.AND P0, PT, R16, UR4, PT ;  /* 0x0000000410007c0c */ /* 0x000fc8000bf06070 */
[----:B------:R-:W-:-:S13]  /*69a0*/  ISETP.GE.U32.AND.EX P0, PT, R17, UR5, PT, P0 ;  /* 0x0000000511007c0c */ /* 0x000fda000bf06100 */
[----:B------:R-:W-:Y:S05]  /*69b0*/  @P0 BRA `(.L_x_166) ;  /* 0x00000004004c0947 */ /* 0x000fea0003800000 */
[----:B012---:R-:W0:Y:S01]  /*69c0*/  LDC.64 R10, c[0x0][0x628] ;  /* 0x00018a00ff0a7b82 */ /* 0x007e220000000a00 */
[----:B----4-:R-:W1:Y:S01]  /*69d0*/  S2R R12, SR_CTAID.X ;  /* 0x00000000000c7919 */ /* 0x010e620000002500 */
[----:B---3--:R-:W-:Y:S02]  /*69e0*/  IMAD.MOV.U32 R8, RZ, RZ, R16 ;  /* 0x000000ffff087224 */ /* 0x008fe400078e0010 */
[----:B------:R-:W-:Y:S01]  /*69f0*/  IMAD.MOV.U32 R9, RZ, RZ, R17 ;  /* 0x000000ffff097224 */ /* 0x000fe200078e0011 */
[----:B------:R-:W2:Y:S03]  /*6a00*/  S2R R20, SR_CTAID.Y ;  /* 0x0000000000147919 */ /* 0x000ea60000002600 */
[----:B------:R-:W3:Y:S08]  /*6a10*/  LDC R0, c[0x0][0x630] ;  /* 0x00018c00ff007b82 */ /* 0x000ef00000000800 */
[----:B------:R-:W4:Y:S01]  /*6a20*/  LDC.64 R14, c[0x0][0x620] ;  /* 0x00018800ff0e7b82 */ /* 0x000f220000000a00 */
[----:B0-----:R-:W-:-:S04]  /*6a30*/  ISETP.NE.U32.AND P0, PT, R10, RZ, PT ;  /* 0x000000ff0a00720c */ /* 0x001fc80003f05070 */
[----:B------:R-:W-:-:S13]  /*6a40*/  ISETP.NE.AND.EX P0, PT, R11, RZ, PT, P0 ;  /* 0x000000ff0b00720c */ /* 0x000fda0003f05300 */
[----:B-1234-:R-:W-:Y:S05]  /*6a50*/  @!P0 BRA `(.L_x_167) ;  /* 0x0000000000288947 */ /* 0x01efea0003800000 */
        /* <DEDUP_REMOVED lines=10> */
.L_x_167:
[-CC-:B------:R-:W-:Y:S01]  /*6b00*/  SHF.R.U64 R89, R8, R0.reuse, R9.reuse ;  /* 0x0000000008597219 */ /* 0x180fe20000001209 */
[----:B------:R-:W0:Y:S01]  /*6b10*/  LDC.64 R24, c[0x0][0x640] ;  /* 0x00019000ff187b82 */ /* 0x000e220000000a00 */
[----:B------:R-:W-:Y:S01]  /*6b20*/  SHF.R.U32.HI R0, RZ, R0, R9 ;  /* 0x00000000ff007219 */ /* 0x000fe20000011609 */
[----:B------:R-:W-:Y:S01]  /*6b30*/  ULDC UR4, c[0x0][0x150] ;  /* 0x0000540000047ab9 */ /* 0x000fe20000000800 */
[----:B------:R-:W-:Y:S02]  /*6b40*/  IADD3 R3, P0, RZ, -R89, RZ ;  /* 0x80000059ff037210 */ /* 0x000fe40007f1e0ff */
[----:B------:R-:W-:-:S03]  /*6b50*/  I2FP.F32.U32 R7, R12 ;  /* 0x0000000c00077245 */ /* 0x000fc60000201000 */
[----:B------:R-:W1:Y:S01]  /*6b60*/  LDC R6, c[0x0][0x618] ;  /* 0x00018600ff067b82 */ /* 0x000e620000000800 */
[----:B------:R-:W-:Y:S02]  /*6b70*/  IMAD.X R5, RZ, RZ, ~R0, P0 ;  /* 0x000000ffff057224 */ /* 0x000fe400000e0e00 */
[----:B------:R-:W-:Y:S01]  /*6b80*/  FMUL R7, R7, UR4 ;  /* 0x0000000407077c20 */ /* 0x000fe20008400000 */
[----:B------:R-:W-:Y:S01]  /*6b90*/  ULDC UR4, c[0x0][0x154] ;  /* 0x0000550000047ab9 */ /* 0x000fe20000000800 */
[-C--:B------:R-:W-:Y:S02]  /*6ba0*/  IMAD R0, R5, R14.reuse, RZ ;  /* 0x0000000e05007224 */ /* 0x080fe400078e02ff */
[C---:B------:R-:W-:Y:S01]  /*6bb0*/  IMAD.WIDE.U32 R4, R3.reuse, R14, R16 ;  /* 0x0000000e03047225 */ /* 0x040fe200078e0010 */
[----:B------:R-:W2:Y:S01]  /*6bc0*/  LDC R11, c[0x0][0x608] ;  /* 0x00018200ff0b7b82 */ /* 0x000ea20000000800 */
[----:B------:R-:W3:Y:S02]  /*6bd0*/  F2I.U32.TRUNC.NTZ R7, R7 ;  /* 0x0000000700077305 */ /* 0x000ee4000020f000 */
[----:B------:R-:W-:-:S04]  /*6be0*/  IMAD R3, R3, R15, R0 ;  /* 0x0000000f03037224 */ /* 0x000fc800078e0200 */
[----:B------:R-:W-:Y:S01]  /*6bf0*/  IMAD.IADD R3, R5, 0x1, R3 ;  /* 0x0000000105037824 */ /* 0x000fe200078e0203 */
[----:B------:R-:W4:Y:S01]  /*6c00*/  LDC R8, c[0x0][0x658] ;  /* 0x00019600ff087b82 */ /* 0x000f220000000800 */
[----:B------:R-:W-:Y:S02]  /*6c10*/  I2FP.F32.U32 R5, R20 ;  /* 0x0000001400057245 */ /* 0x000fe40000201000 */
[----:B0-----:R-:W-:-:S04]  /*6c20*/  ISETP.NE.U32.AND P0, PT, R24, RZ, PT ;  /* 0x000000ff1800720c */ /* 0x001fc80003f05070 */
[----:B------:R-:W-:Y:S01]  /*6c30*/  ISETP.NE.AND.EX P0, PT, R25, RZ, PT, P0 ;  /* 0x000000ff1900720c */ /* 0x000fe20003f05300 */
[----:B------:R-:W0:Y:S01]  /*6c40*/  LDC R9, c[0x0][0x144] ;  /* 0x00005100ff097b82 */ /* 0x000e220000000800 */
[-C--:B-1----:R-:W-:Y:S01]  /*6c50*/  SHF.R.U64 R13, R4, R6.reuse, R3 ;  /* 0x00000006040d7219 */ /* 0x082fe20000001203 */
[----:B---3--:R-:W-:Y:S01]  /*6c60*/  IMAD.MOV R7, RZ, RZ, -R7 ;  /* 0x000000ffff077224 */ /* 0x008fe200078e0a07 */
[----:B------:R-:W-:Y:S01]  /*6c70*/  SHF.R.U32.HI R0, RZ, R6, R3 ;  /* 0x00000006ff007219 */ /* 0x000fe20000011603 */
[----:B------:R-:W-:-:S04]  /*6c80*/  FMUL R6, R5, UR4 ;  /* 0x0000000405067c20 */ /* 0x000fc80008400000 */
[----:B------:R-:W1:Y:S01]  /*6c90*/  LDC R21, c[0x0][0x148] ;  /* 0x00005200ff157b82 */ /* 0x000e620000000800 */
[----:B------:R3:W0:Y:S01]  /*6ca0*/  F2I.U32.TRUNC.NTZ R14, R6 ;  /* 0x00000006000e7305 */ /* 0x000622000020f000 */
[-CC-:B--2---:R-:W-:Y:S02]  /*6cb0*/  SHF.R.U64 R10, R13, R11.reuse, R0.reuse ;  /* 0x0000000b0d0a7219 */ /* 0x184fe40000001200 */
[----:B------:R-:W-:-:S04]  /*6cc0*/  SHF.R.U32.HI R3, RZ, R11, R0 ;  /* 0x0000000bff037219 */ /* 0x000fc80000011600 */
[----:B-----5:R-:W2:Y:S01]  /*6cd0*/  LDC R22, c[0x0][0x648] ;  /* 0x00019200ff167b82 */ /* 0x020ea20000000800 */
[-CC-:B----4-:R-:W-:Y:S02]  /*6ce0*/  SHF.R.U64 R15, R10, R8.reuse, R3.reuse ;  /* 0x000000080a0f7219 */ /* 0x190fe40000001203 */
[----:B------:R-:W-:-:S03]  /*6cf0*/  SHF.R.U32.HI R5, RZ, R8, R3 ;  /* 0x00000008ff057219 */ /* 0x000fc60000011603 */
[----:B------:R-:W-:Y:S02]  /*6d00*/  IMAD.MOV.U32 R4, RZ, RZ, R15 ;  /* 0x000000ffff047224 */ /* 0x000fe400078e000f */
[----:B------:R-:W4:Y:S01]  /*6d10*/  LDC R26, c[0x0][0x638] ;  /* 0x00018e00ff1a7b82 */ /* 0x000f220000000800 */
[----:B0-----:R-:W-:-:S07]  /*6d20*/  IMAD R23, R9, R7, R12 ;  /* 0x0000000709177224 */ /* 0x001fce00078e020c */
[----:B------:R-:W0:Y:S08]  /*6d30*/  LDC R27, c[0x0][0x610] ;  /* 0x00018400ff1b7b82 */ /* 0x000e300000000800 */
[----:B------:R-:W0:Y:S01]  /*6d40*/  LDC R28, c[0x0][0x600] ;  /* 0x00018000ff1c7b82 */ /* 0x000e220000000800 */
[----:B-1-3--:R-:W-:Y:S05]  /*6d50*/  @!P0 BRA `(.L_x_168) ;  /* 0x0000000000288947 */ /* 0x00afea0003800000 */
[----:B------:R-:W1:Y:S02]  /*6d60*/  LDC R0, c[0x0][0x64c] ;  /* 0x00019300ff007b82 */ /* 0x000e640000000800 */
[----:B-1----:R-:W-:-:S05]  /*6d70*/  IADD3 R3, P0, R15, R0, RZ ;  /* 0x000000000f037210 */ /* 0x002fca0007f1e0ff */
        /* <DEDUP_REMOVED lines=8> */
.L_x_168:
[----:B------:R-:W-:Y:S01]  /*6e00*/  ISETP.NE.AND P0, PT, R2, 0x1, PT ;  /* 0x000000010200780c */ /* 0x000fe20003f05270 */
[----:B------:R-:W-:Y:S01]  /*6e10*/  IMAD.MOV R14, RZ, RZ, -R14 ;  /* 0x000000ffff0e7224 */ /* 0x000fe200078e0a0e */
[----:B--2---:R-:W-:Y:S02]  /*6e20*/  SHF.R.U64 R0, R4, R22, R5 ;  /* 0x0000001604007219 */ /* 0x004fe40000001205 */
[----:B------:R-:W-:Y:S02]  /*6e30*/  LOP3.LUT R3, R10, R101, RZ, 0xc0, !PT ;  /* 0x000000650a037212 */ /* 0x000fe400078ec0ff */
[----:B------:R-:W-:Y:S01]  /*6e40*/  LOP3.LUT R6, R13, R100, RZ, 0xc0, !PT ;  /* 0x000000640d067212 */ /* 0x000fe200078ec0ff */
[----:B------:R-:W-:Y:S02]  /*6e50*/  IMAD.MOV R4, RZ, RZ, -R0 ;  /* 0x000000ffff047224 */ /* 0x000fe400078e0a00 */
[----:B------:R-:W-:Y:S02]  /*6e60*/  IMAD R0, R96, R0, R3 ;  /* 0x0000000060007224 */ /* 0x000fe400078e0203 */
[----:B----4-:R-:W-:-:S02]  /*6e70*/  IMAD R3, R4, R26, R15 ;  /* 0x0000001a04037224 */ /* 0x010fc400078e020f */
[----:B------:R-:W-:Y:S02]  /*6e80*/  @P0 IMAD R23, R21, R14, R20 ;  /* 0x0000000e15170224 */ /* 0x000fe400078e0214 */
[----:B0-----:R-:W-:Y:S02]  /*6e90*/  IMAD R5, R3, R28, R6 ;  /* 0x0000001c03057224 */ /* 0x001fe400078e0206 */
[----:B------:R-:W-:Y:S02]  /*6ea0*/  IMAD R0, R0, R27, R23 ;  /* 0x0000001b00007224 */ /* 0x000fe400078e0217 */
[----:B------:R-:W-:-:S03]  /*6eb0*/  IMAD.MOV.U32 R4, RZ, RZ, 0x1 ;  /* 0x00000001ff047424 */ /* 0x000fc600078e00ff */
[----:B------:R-:W-:Y:S02]  /*6ec0*/  SEL R104, R5, R0, !P0 ;  /* 0x0000000005687207 */ /* 0x000fe40004000000 */
[----:B------:R-:W-:Y:S02]  /*6ed0*/  PRMT R3, R4, 0x7610, R3 ;  /* 0x0000761004037816 */ /* 0x000fe40000000003 */
[----:B------:R-:W-:-:S07]  /*6ee0*/  SEL R0, R0, R5, !P0 ;  /* 0x0000000500007207 */ /* 0x000fce0004000000 */
.L_x_166:
[----:B------:R-:W-:Y:S01]  /*6ef0*/  UIMAD.WIDE.U32 UR4, UR39, 0x24924925, URZ ;  /* 0x24924925270478a5 */ /* 0x000fe2000f8e003f */
[----:B------:R-:W-:Y:S01]  /*6f00*/  LOP3.LUT P0, RZ, R3, 0xff, RZ, 0xc0, !PT ;  /* 0x000000ff03ff7812 */ /* 0x000fe2000780c0ff */
[----:B------:R-:W-:Y:S02]  /*6f10*/  IMAD.MOV.U32 R103, RZ, RZ, R0 ;  /* 0x000000ffff677224 */ /* 0x000fe400078e0000 */
[----:B------:R-:W-:-:S04]  /*6f20*/  UIADD3 UR4, UR39, -UR5, URZ ;  /* 0x8000000527047290 */ /* 0x000fc8000fffe03f */
[----:B------:R-:W-:-:S04]  /*6f30*/  ULEA.HI UR4, UR4, UR5, URZ, 0x1f ;  /* 0x0000000504047291 */ /* 0x000fc8000f8ff83f */
[----:B------:R-:W-:-:S04]  /*6f40*/  USHF.R.U32.HI UR4, URZ, 0x2, UR4 ;  /* 0x000000023f047899 */ /* 0x000fc80008011604 */
[----:B------:R-:W-:Y:S01]  /*6f50*/  UIMAD UR39, UR4, -0x7, UR39 ;  /* 0xfffffff9042778a4 */ /* 0x000fe2000f8e0227 */
[----:B------:R-:W-:Y:S11]  /*6f60*/  @P0 BRA `(.L_x_169) ;  /* 0xffffffa000c80947 */ /* 0x000ff6000383ffff */
[----:B------:R-:W-:Y:S05]  /*6f70*/  EXIT ;  /* 0x000000000000794d */ /* 0x000fea0003800000 */
.L_x_3:
        /* <DEDUP_REMOVED lines=26> */
.L_x_171:
        /* <DEDUP_REMOVED lines=14> */
[----:B------:R-:W-:Y:S02]  /*7200*/  IMAD R5, R7, R23, R10 ;  /* 0x0000001707057224 */ /* 0x000fe400078e020a */
[----:B------:R-:W-:Y:S02]  /*7210*/  IMAD.MOV.U32 R10, RZ, RZ, 0x1 ;  /* 0x00000001ff0a7424 */ /* 0x000fe400078e00ff */
[----:B------:R-:W-:Y:S01]  /*7220*/  IMAD.IADD R5, R9, 0x1, R5 ;  /* 0x0000000109057824 */ /* 0x000fe200078e0205 */
[----:B------:R-:W4:Y:S04]  /*7230*/  LDC R20, c[0x0][0x608] ;  /* 0x00018200ff147b82 */ /* 0x000f280000000800 */
[----:B0-----:R-:W-:-:S02]  /*7240*/  SHF.R.U64 R12, R8, R14, R5 ;  /* 0x0000000e080c7219 */ /* 0x001fc40000001205 */
[----:B------:R-:W-:Y:S02]  /*7250*/  I2FP.F32.U32 R8, R6 ;  /* 0x0000000600087245 */ /* 0x000fe40000201000 */
[----:B------:R-:W0:Y:S01]  /*7260*/  LDC R23, c[0x0][0x658] ;  /* 0x00019600ff177b82 */ /* 0x000e220000000800 */
[----:B-1----:R-:W-:Y:S01]  /*7270*/  ISETP.NE.U32.AND P0, PT, R30, RZ, PT ;  /* 0x000000ff1e00720c */ /* 0x002fe20003f05070 */
[----:B---3--:R-:W-:Y:S02]  /*7280*/  IMAD.MOV R7, RZ, RZ, -R11 ;  /* 0x000000ffff077224 */ /* 0x008fe400078e0a0b */
[----:B------:R-:W-:Y:S01]  /*7290*/  FMUL R8, R8, UR4 ;  /* 0x0000000408087c20 */ /* 0x000fe20008400000 */
[----:B------:R-:W-:Y:S01]  /*72a0*/  SHF.R.U32.HI R5, RZ, R14, R5 ;  /* 0x0000000eff057219 */ /* 0x000fe20000011605 */
[----:B------:R-:W-:Y:S01]  /*72b0*/  IMAD.MOV.U32 R14, RZ, RZ, -0x1 ;  /* 0xffffffffff0e7424 */ /* 0x000fe200078e00ff */
[----:B------:R-:W-:Y:S01]  /*72c0*/  ISETP.NE.AND.EX P0, PT, R31, RZ, PT, P0 ;  /* 0x000000ff1f00720c */ /* 0x000fe20003f05300 */
[----:B------:R1:W3:Y:S01]  /*72d0*/  F2I.U32.TRUNC.NTZ R19, R8 ;  /* 0x0000000800137305 */ /* 0x0002e2000020f000 */
[----:B------:R-:W1:Y:S01]  /*72e0*/  LDC R21, c[0x0][0x148] ;  /* 0x00005200ff157b82 */ /* 0x000e620000000800 */
[----:B--2---:R-:W-:-:S07]  /*72f0*/  IMAD R24, R13, R7, R4 ;  /* 0x000000070d187224 */ /* 0x004fce00078e0204 */
[----:B------:R-:W2:Y:S01]  /*7300*/  LDC R22, c[0x0][0x600] ;  /* 0x00018000ff167b82 */ /* 0x000ea20000000800 */
[-CC-:B----4-:R-:W-:Y:S02]  /*7310*/  SHF.R.U64 R15, R12, R20.reuse, R5.reuse ;  /* 0x000000140c0f7219 */ /* 0x190fe40000001205 */
[----:B------:R-:W-:-:S05]  /*7320*/  SHF.R.U32.HI R4, RZ, R20, R5 ;  /* 0x00000014ff047219 */ /* 0x000fca0000011605 */
[----:B------:R-:W4:Y:S01]  /*7330*/  LDC R25, c[0x0][0x648] ;  /* 0x00019200ff197b82 */ /* 0x000f220000000800 */
[-C--:B0-----:R-:W-:Y:S02]  /*7340*/  SHF.L.U32 R7, R14, R23.reuse, RZ ;  /* 0x000000170e077219 */ /* 0x081fe400000006ff */
[-CC-:B------:R-:W-:Y:S02]  /*7350*/  SHF.R.U64 R14, R15, R23.reuse, R4.reuse ;  /* 0x000000170f0e7219 */ /* 0x180fe40000001204 */
[-C--:B------:R-:W-:Y:S02]  /*7360*/  SHF.R.U32.HI R5, RZ, R23.reuse, R4 ;  /* 0x00000017ff057219 */ /* 0x080fe40000011604 */
[----:B------:R-:W-:Y:S01]  /*7370*/  SHF.L.U32 R23, R10, R23, RZ ;  /* 0x000000170a177219 */ /* 0x000fe200000006ff */
[----:B------:R-:W0:Y:S01]  /*7380*/  LDC R27, c[0x0][0x638] ;  /* 0x00018e00ff1b7b82 */ /* 0x000e220000000800 */
[----:B------:R-:W-:Y:S01]  /*7390*/  LOP3.LUT R20, RZ, R7, RZ, 0x33, !PT ;  /* 0x00000007ff147212 */ /* 0x000fe200078e33ff */
[----:B------:R-:W-:-:S06]  /*73a0*/  IMAD.MOV.U32 R4, RZ, RZ, R14 ;  /* 0x000000ffff047224 */ /* 0x000fcc00078e000e */
        /* <DEDUP_REMOVED lines=12> */
.L_x_172:
[----:B------:R-:W-:Y:S01]  /*7470*/  ISETP.NE.AND P0, PT, R2, 0x1, PT ;  /* 0x000000010200780c */ /* 0x000fe20003f05270 */
[----:B--2---:R-:W-:Y:S01]  /*7480*/  VIADD R9, R22, 0xffffffff ;  /* 0xffffffff16097836 */ /* 0x004fe20000000000 */
[----:B----4-:R-:W-:Y:S01]  /*7490*/  SHF.R.U64 R5, R4, R25, R5 ;  /* 0x0000001904057219 */ /* 0x010fe20000001205 */
[----:B------:R-:W-:Y:S01]  /*74a0*/  IMAD.MOV R19, RZ, RZ, -R19 ;  /* 0x000000ffff137224 */ /* 0x000fe200078e0a13 */
[----:B------:R-:W-:-:S03]  /*74b0*/  LOP3.LUT R4, R15, R20, RZ, 0xc0, !PT ;  /* 0x000000140f047212 */ /* 0x000fc600078ec0ff */
[----:B------:R-:W-:Y:S02]  /*74c0*/  IMAD.MOV R7, RZ, RZ, -R5 ;  /* 0x000000ffff077224 */ /* 0x000fe400078e0a05 */
[----:B------:R-:W-:Y:S01]  /*74d0*/  IMAD R31, R23, R5, R4 ;  /* 0x00000005171f7224 */ /* 0x000fe200078e0204 */
[----:B------:R-:W-:Y:S01]  /*74e0*/  LOP3.LUT R5, R12, R9, RZ, 0xc0, !PT ;  /* 0x000000090c057212 */ /* 0x000fe200078ec0ff */
[----:B0-----:R-:W-:Y:S02]  /*74f0*/  IMAD R4, R7, R27, R14 ;  /* 0x0000001b07047224 */ /* 0x001fe400078e020e */
[----:B------:R-:W-:Y:S02]  /*7500*/  @P0 IMAD R24, R21, R19, R6 ;  /* 0x0000001315180224 */ /* 0x000fe400078e0206 */
[----:B------:R-:W-:Y:S02]  /*7510*/  IMAD R4, R4, R22, R5 ;  /* 0x0000001604047224 */ /* 0x000fe400078e0205 */
[----:B------:R-:W-:-:S02]  /*7520*/  IMAD R31, R31, R28, R24 ;  /* 0x0000001c1f1f7224 */ /* 0x000fc400078e0218 */
[----:B------:R-:W-:-:S03]  /*7530*/  IMAD.MOV.U32 R7, RZ, RZ, 0x1 ;  /* 0x00000001ff077424 */ /* 0x000fc600078e00ff */
[----:B------:R-:W-:Y:S02]  /*7540*/  SEL R30, R4, R31, !P0 ;  /* 0x0000001f041e7207 */ /* 0x000fe40004000000 */
[----:B------:R-:W-:-:S07]  /*7550*/  SEL R31, R31, R4, !P0 ;  /* 0x000000041f1f7207 */ /* 0x000fce0004000000 */
.L_x_170:
[----:B------:R-:W-:-:S08]  /*7560*/  NOP ;  /* 0x0000000000007918 */ /* 0x000fd00000000000 */
[----:B------:R-:W0:-:S00]  /*7570*/  USETMAXREG.DEALLOC.CTAPOOL 0x28 ;  /* 0x00000028000079c8 */ /* 0x000e0000080e0500 */
[----:B0-----:R-:W-:-:S13]  /*7580*/  ISETP.NE.AND P0, PT, R3, RZ, PT ;  /* 0x000000ff0300720c */ /* 0x001fda0003f05270 */
[----:B------:R-:W-:Y:S05]  /*7590*/  @P0 EXIT ;  /* 0x000000000000094d */ /* 0x000fea0003800000 */
[----:B------:R-:W-:Y:S01]  /*75a0*/  LOP3.LUT P0, RZ, R7, 0xff, RZ, 0xc0, !PT ;  /* 0x000000ff07ff7812 */ /* 0x000fe2000780c0ff */
[----:B------:R-:W-:Y:S02]  /*75b0*/  IMAD.MOV.U32 R28, RZ, RZ, 0x1 ;  /* 0x00000001ff1c7424 */ /* 0x000fe400078e00ff */
[----:B------:R-:W-:-:S10]  /*75c0*/  IMAD.MOV.U32 R27, RZ, RZ, RZ ;  /* 0x000000ffff1b7224 */ /* 0x000fd400078e00ff */
[----:B------:R-:W-:Y:S05]  /*75d0*/  @!P0 BRA `(.L_x_173) ;  /* 0x0000001000ec8947 */ /* 0x000fea0003800000 */
[----:B------:R-:W0:Y:S01]  /*75e0*/  LDC R3, c[0x0][0x28c] ;  /* 0x0000a300ff037b82 */ /* 0x000e220000000800 */
[----:B------:R-:W-:Y:S01]  /*75f0*/  ISETP.NE.AND P1, PT, R32, RZ, PT ;  /* 0x000000ff2000720c */ /* 0x000fe20003f25270 */
[----:B------:R-:W-:Y:S01]  /*7600*/  ULDC UR37, c[0x0][0x658] ;  /* 0x0001960000257ab9 */ /* 0x000fe20000000800 */
[----:B------:R-:W-:Y:S01]  /*7610*/  LOP3.LUT P0, RZ, R0, 0x1f, RZ, 0xc0, !PT ;  /* 0x0000001f00ff7812 */ /* 0x000fe2000780c0ff */
[----:B------:R-:W-:Y:S01]  /*7620*/  UMOV UR4, 0xffffffff ;  /* 0xffffffff00047882 */ /* 0x000fe20000000000 */
[----:B------:R-:W-:Y:S01]  /*7630*/  LOP3.LUT R26, R26, 0xfffffffe, RZ, 0xc0, !PT ;  /* 0xfffffffe1a1a7812 */ /* 0x000fe200078ec0ff */
[----:B------:R-:W-:Y:S01]  /*7640*/  BSSY B7, `(.L_x_173) ;  /* 0x0000134000077945 */ /* 0x000fe20003800000 */
[----:B------:R-:W-:Y:S01]  /*7650*/  ISETP.NE.OR P0, PT, R32, RZ, !P0 ;  /* 0x000000ff2000720c */ /* 0x000fe20004705670 */
[----:B------:R-:W-:Y:S01]  /*7660*/  USHF.L.U32 UR4, UR4, UR37, URZ ;  /* 0x0000002504047299 */ /* 0x000fe2000800063f */
[----:B------:R-:W-:Y:S01]  /*7670*/  IMAD.MOV.U32 R23, RZ, RZ, 0x1 ;  /* 0x00000001ff177424 */ /* 0x000fe200078e00ff */
[----:B------:R-:W-:Y:S01]  /*7680*/  LOP3.LUT R25, R18, 0x2, RZ, 0xfc, !PT ;  /* 0x0000000212197812 */ /* 0x000fe200078efcff */
[----:B------:R-:W-:Y:S01]  /*7690*/  IMAD.MOV.U32 R28, RZ, RZ, 0x1 ;  /* 0x00000001ff1c7424 */ /* 0x000fe200078e00ff */
[----:B------:R-:W-:Y:S01]  /*76a0*/  ULDC UR39, c[0x0][0x600] ;  /* 0x0001800000277ab9 */ /* 0x000fe20000000800 */
[----:B------:R-:W-:Y:S01]  /*76b0*/  IMAD.MOV.U32 R27, RZ, RZ, RZ ;  /* 0x000000ffff1b7224 */ /* 0x000fe200078e00ff */
[----:B------:R-:W-:Y:S01]  /*76c0*/  @P1 LOP3.LUT R26, R26, 0x1, RZ, 0xfc, !PT ;  /* 0x000000011a1a1812 */ /* 0x000fe200078efcff */
[----:B------:R-:W-:Y:S01]  /*76d0*/  UMOV UR5, 0x1 ;  /* 0x0000000100057882 */ /* 0x000fe20000000000 */
[----:B------:R-:W-:-:S02]  /*76e0*/  UIADD3 UR39, UR39, -0x1, URZ ;  /* 0xffffffff27277890 */ /* 0x000fc4000fffe03f */
[----:B------:R-:W-:Y:S01]  /*76f0*/  LOP3.LUT R26, R26, 0xfffffffb, RZ, 0xc0, !PT ;  /* 0xfffffffb1a1a7812 */ /* 0x000fe200078ec0ff */
[----:B------:R-:W-:Y:S02]  /*7700*/  USHF.L.U32 UR37, UR5, UR37, URZ ;  /* 0x0000002505257299 */ /* 0x000fe4000800063f */
[----:B------:R-:W-:Y:S01]  /*7710*/  ULOP3.LUT UR38, URZ, UR4, URZ, 0x33, !UPT ;  /* 0x000000043f267292 */ /* 0x000fe2000f8e333f */
[----:B------:R-:W-:Y:S01]  /*7720*/  @P0 LOP3.LUT R26, R26, 0x4, RZ, 0xfc, !PT ;  /* 0x000000041a1a0812 */ /* 0x000fe200078efcff */
[----:B------:R-:W-:Y:S01]  /*7730*/  ULDC.64 UR46, c[0x0][0x198] ;  /* 0x00006600002e7ab9 */ /* 0x000fe20000000a00 */
[----:B0-----:R-:W-:-:S05]  /*7740*/  VIADD R3, R3, 0x1f ;  /* 0x0000001f03037836 */ /* 0x001fca0000000000 */
[----:B------:R-:W-:-:S04]  /*7750*/  SHF.R.S32.HI R0, RZ, 0x1f, R3 ;  /* 0x0000001fff007819 */ /* 0x000fc80000011403 */
[----:B------:R-:W-:-:S04]  /*7760*/  LEA.HI R0, R0, R3, RZ, 0x5 ;  /* 0x0000000300007211 */ /* 0x000fc800078f28ff */
[----:B------:R-:W-:-:S05]  /*7770*/  SHF.R.S32.HI R24, RZ, 0x5, R0 ;  /* 0x00000005ff187819 */ /* 0x000fca0000011400 */
[----:B------:R-:W-:-:S07]  /*7780*/  VIADD R22, R24, 0x1 ;  /* 0x0000000118167836 */ /* 0x000fce0000000000 */
.L_x_187:
[----:B------:R-:W-:-:S03]  /*7790*/  UMOV UR4, 0xffffffff ;  /* 0xffffffff00047882 */ /* 0x000fc60000000000 */
[----:B------:R-:W-:Y:S05]  /*77a0*/  BRA.DIV UR4, `(.L_x_174) ;  /* 0x0000001a04007947 */ /* 0x000fea000b800000 */
[----:B------:R-:W-:-:S13]  /*77b0*/  ELECT P6, URZ, PT ;  /* 0x00000000003f782f */ /* 0x000fda00038c0000 */
.L_x_203:
[----:B------:R-:W-:Y:S04]  /*77c0*/  BSSY B6, `(.L_x_175) ;  /* 0x00000a8000067945 */ /* 0x000fe80003800000 */
[----:B------:R-:W-:Y:S05]  /*77d0*/  @!P6 BRA `(.L_x_176) ;  /* 0x000000080098e947 */ /* 0x000fea0003800000 */
[----:B------:R-:W0:Y:S01]  /*77e0*/  S2R R0, SR_CgaCtaId ;  /* 0x0000000000007919 */ /* 0x000e220000008800 */
[----:B------:R-:W-:-:S04]  /*77f0*/  MOV R19, 0x400 ;  /* 0x0000040000137802 */ /* 0x000fc80000000f00 */
[----:B0-----:R-:W-:-:S05]  /*7800*/  LEA R19, R0, R19, 0x18 ;  /* 0x0000001300137211 */ /* 0x001fca00078ec0ff */
[----:B------:R-:W-:-:S05]  /*7810*/  VIADD R0, R19, 0x800 ;  /* 0x0000080013007836 */ /* 0x000fca0000000000 */
[----:B------:R-:W-:-:S13]  /*7820*/  LOP3.LUT P0, RZ, R0, 0x9f, RZ, 0xc0, !PT ;  /* 0x0000009f00ff7812 */ /* 0x000fda000780c0ff */
[----:B------:R-:W-:Y:S05]  /*7830*/  @!P0 BRA `(.L_x_177) ;  /* 0x0000000000408947 */ /* 0x000fea0003800000 */
[----:B------:R-:W-:Y:S01]  /*7840*/  MOV R14, 0x0 ;  /* 0x00000000000e7802 */ /* 0x000fe20000000f00 */
[----:B------:R-:W-:Y:S01]  /*7850*/  ULDC.64 UR4, c[0x4][0x70] ;  /* 0x01001c0000047ab9 */ /* 0x000fe20000000a00 */
[----:B------:R-:W-:Y:S01]  /*7860*/  ULDC.64 UR6, c[0x4][0x8] ;  /* 0x0100020000067ab9 */ /* 0x000fe20000000a00 */
[----:B------:R-:W-:Y:S02]  /*7870*/  IMAD.U32 R4, RZ, RZ, UR4 ;  /* 0x00000004ff047e24 */ /* 0x000fe4000f8e00ff */
[----:B------:R-:W-:Y:S01]  /*7880*/  IMAD.U32 R5, RZ, RZ, UR5 ;  /* 0x00000005ff057e24 */ /* 0x000fe2000f8e00ff */
[----:B------:R-:W0:Y:S01]  /*7890*/  LDC.64 R14, c[0x4][R14] ;  /* 0x010000000e0e7b82 */ /* 0x000e220000000a00 */
[----:B------:R-:W-:Y:S01]  /*78a0*/  ULDC.64 UR4, c[0x4][0x78] ;  /* 0x01001e0000047ab9 */ /* 0x000fe20000000a00 */
[----:B------:R-:W-:Y:S02]  /*78b0*/  IMAD.U32 R10, RZ, RZ, UR6 ;  /* 0x00000006ff0a7e24 */ /* 0x000fe4000f8e00ff */
[----:B------:R-:W-:-:S02]  /*78c0*/  IMAD.U32 R6, RZ, RZ, UR4 ;  /* 0x00000004ff067e24 */ /* 0x000fc4000f8e00ff */
[----:B------:R-:W-:Y:S02]  /*78d0*/  IMAD.U32 R7, RZ, RZ, UR5 ;  /* 0x00000005ff077e24 */ /* 0x000fe4000f8e00ff */
[----:B------:R-:W-:Y:S02]  /*78e0*/  IMAD.U32 R11, RZ, RZ, UR7 ;  /* 0x00000007ff0b7e24 */ /* 0x000fe4000f8e00ff */
[----:B------:R-:W-:Y:S02]  /*78f0*/  IMAD.MOV.U32 R8, RZ, RZ, 0x70 ;  /* 0x00000070ff087424 */ /* 0x000fe400078e00ff */
[----:B------:R-:W-:Y:S02]  /*7900*/  IMAD.MOV.U32 R12, RZ, RZ, 0x1 ;  /* 0x00000001ff0c7424 */ /* 0x000fe400078e00ff */
[----:B------:R-:W-:-:S07]  /*7910*/  IMAD.MOV.U32 R13, RZ, RZ, RZ ;  /* 0x000000ffff0d7224 */ /* 0x000fce00078e00ff */
[----:B------:R-:W-:-:S07]  /*7920*/  LEPC R20, `(.L_x_177) ;  /* 0x000000001014794e */ /* 0x000fce0000000000 */
[----:B0-----:R-:W-:Y:S05]  /*7930*/  CALL.ABS.NOINC R14 ;  /* 0x000000000e007343 */ /* 0x001fea0003c00000 */
.L_x_177:
        /* <DEDUP_REMOVED lines=19> */
.L_x_178:
[----:B------:R-:W0:Y:S02]  /*7a70*/  LDC R0, c[0x0][0x28c] ;  /* 0x0000a300ff007b82 */ /* 0x000e240000000800 */
[----:B0-----:R-:W-:-:S13]  /*7a80*/  ISETP.GE.AND P0, PT, R0, 0x1, PT ;  /* 0x000000010000780c */ /* 0x001fda0003f06270 */
[----:B------:R-:W-:Y:S05]  /*7a90*/  @!P0 BRA `(.L_x_176) ;  /* 0x0000000400e88947 */ /* 0x000fea0003800000 */
[----:B------:R-:W-:Y:S02]  /*7aa0*/  IMAD.SHL.U32 R31, R31, 0x80, RZ ;  /* 0x000000801f1f7824 */ /* 0x000fe400078e00ff */
[----:B------:R-:W-:Y:S02]  /*7ab0*/  IMAD.SHL.U32 R30, R30, 0x80, RZ ;  /* 0x000000801e1e7824 */ /* 0x000fe400078e00ff */
[----:B------:R-:W-:Y:S02]  /*7ac0*/  IMAD.MOV.U32 R5, RZ, RZ, RZ ;  /* 0x000000ffff057224 */ /* 0x000fe400078e00ff */
[----:B------:R-:W-:Y:S02]  /*7ad0*/  IMAD.MOV.U32 R0, RZ, RZ, R22 ;  /* 0x000000ffff007224 */ /* 0x000fe400078e0016 */
[----:B------:R-:W-:Y:S02]  /*7ae0*/  IMAD.MOV.U32 R3, RZ, RZ, R28 ;  /* 0x000000ffff037224 */ /* 0x000fe400078e001c */
[----:B------:R-:W-:-:S02]  /*7af0*/  IMAD.MOV.U32 R6, RZ, RZ, R27 ;  /* 0x000000ffff067224 */ /* 0x000fc400078e001b */
[C---:B------:R-:W-:Y:S02]  /*7b00*/  VIADD R8, R31.reuse, 0x8 ;  /* 0x000000081f087836 */ /* 0x040fe40000000000 */
[C---:B------:R-:W-:Y:S02]  /*7b10*/  VIADD R9, R31.reuse, 0x10 ;  /* 0x000000101f097836 */ /* 0x040fe40000000000 */
[C---:B------:R-:W-:Y:S02]  /*7b20*/  VIADD R10, R31.reuse, 0x18 ;  /* 0x000000181f0a7836 */ /* 0x040fe40000000000 */
[C---:B------:R-:W-:Y:S02]  /*7b30*/  VIADD R11, R31.reuse, 0x20 ;  /* 0x000000201f0b7836 */ /* 0x040fe40000000000 */
[C---:B------:R-:W-:Y:S02]  /*7b40*/  VIADD R12, R31.reuse, 0x28 ;  /* 0x000000281f0c7836 */ /* 0x040fe40000000000 */
[----:B------:R-:W-:-:S02]  /*7b50*/  VIADD R13, R31, 0x30 ;  /* 0x000000301f0d7836 */ /* 0x000fc40000000000 */
        /* <DEDUP_REMOVED lines=8> */
[----:B------:R-:W-:-:S07]  /*7be0*/  VIADD R7, R31, 0x78 ;  /* 0x000000781f077836 */ /* 0x000fce0000000000 */
.L_x_182:
[----:B------:R-:W-:Y:S01]  /*7bf0*/  IMAD R4, R6, 0x8, R19 ;  /* 0x0000000806047824 */ /* 0x000fe200078e0213 */
[----:B------:R-:W-:-:S04]  /*7c00*/  SHF.L.U32 R37, R3, 0x1f, RZ ;  /* 0x0000001f03257819 */ /* 0x000fc800000006ff */
[----:B------:R-:W0:Y:S02]  /*7c10*/  SYNCS.PHASECHK.TRANS64.TRYWAIT P0, [R4+URZ+0x38], R37 ;  /* 0x00003825040075a7 */ /* 0x000e24000800017f */
[----:B0-----:R-:W-:Y:S05]  /*7c20*/  @!P0 BRA `(.L_x_179) ;  /* 0x0000001400008947 */ /* 0x001fea0003800000 */
.L_x_204:
[----:B------:R-:W-:-:S13]  /*7c30*/  ISETP.NE.AND P0, PT, R32, RZ, PT ;  /* 0x000000ff2000720c */ /* 0x000fda0003f05270 */
[----:B0-----:R-:W0:Y:S02]  /*7c40*/  @!P0 LDC R37, c[0x0][0x500] ;  /* 0x00014000ff258b82 */ /* 0x001e240000000800 */
[----:B0-----:R0:W-:Y:S02]  /*7c50*/  @!P0 SYNCS.ARRIVE.TRANS64 RZ, [R4+URZ], R37 ;  /* 0x0000002504ff89a7 */ /* 0x0011e4000800003f */
[----:B0-----:R-:W-:-:S04]  /*7c60*/  PRMT R37, R25, 0x9910, RZ ;  /* 0x0000991019257816 */ /* 0x001fc800000000ff */
[----:B------:R-:W-:-:S13]  /*7c70*/  ISETP.NE.AND P0, PT, R37, 0x2, PT ;  /* 0x000000022500780c */ /* 0x000fda0003f05270 */
[----:B------:R-:W-:Y:S05]  /*7c80*/  @P0 BRA `(.L_x_180) ;  /* 0x0000000000040947 */ /* 0x000fea0003800000 */
[----:B------:R-:W-:Y:S01]  /*7c90*/  BPT.TRAP 0x1 ;  /* 0x000000040000795c */ /* 0x000fe20000300000 */
.L_x_180:
[----:B------:R-:W-:-:S13]  /*7ca0*/  LOP3.LUT P0, RZ, R26, 0x4, RZ, 0xc0, !PT ;  /* 0x000000041aff7812 */ /* 0x000fda000780c0ff */
[----:B------:R-:W-:Y:S05]  /*7cb0*/  @P0 BRA `(.L_x_181) ;  /* 0x0000000000040947 */ /* 0x000fea0003800000 */
[----:B------:R-:W-:Y:S01]  /*7cc0*/  BPT.TRAP 0x1 ;  /* 0x000000040000795c */ /* 0x000fe20000300000 */
.L_x_181:
[----:B------:R-:W-:Y:S01]  /*7cd0*/  IMAD R37, R6, 0x4000, R19 ;  /* 0x0000400006257824 */ /* 0x000fe200078e0213 */
[----:B------:R-:W-:Y:S01]  /*7ce0*/  R2UR UR17, R4 ;  /* 0x00000000041172ca */ /* 0x000fe200000e0000 */
[----:B------:R-:W-:Y:S01]  /*7cf0*/  UIADD3 UR14, UP0, UR46, 0xf0, URZ ;  /* 0x000000f02e0e7890 */ /* 0x000fe2000ff1e03f */
[----:B------:R-:W-:Y:S01]  /*7d00*/  R2UR UR19, R5 ;  /* 0x00000000051372ca */ /* 0x000fe200000e0000 */
[----:B------:R-:W-:Y:S01]  /*7d10*/  UMOV UR6, 0x0 ;  /* 0x0000000000067882 */ /* 0x000fe20000000000 */
[----:B------:R-:W-:Y:S01]  /*7d20*/  R2UR UR4, R37 ;  /* 0x00000000250472ca */ /* 0x000fe200000e0000 */
[----:B------:R-:W-:Y:S01]  /*7d30*/  UIADD3.X UR15, URZ, UR47, URZ, UP0, !UPT ;  /* 0x0000002f3f0f7290 */ /* 0x000fe200087fe43f */
[----:B------:R-:W-:Y:S01]  /*7d40*/  R2UR UR20, R29 ;  /* 0x000000001d1472ca */ /* 0x000fe200000e0000 */
[----:B------:R-:W-:Y:S01]  /*7d50*/  UMOV UR7, 0x10000000 ;  /* 0x1000000000077882 */ /* 0x000fe20000000000 */
[----:B------:R-:W-:Y:S01]  /*7d60*/  R2UR UR18, R31 ;  /* 0x000000001f1272ca */ /* 0x000fe200000e0000 */
[----:B------:R-:W-:Y:S01]  /*7d70*/  VIADD R0, R0, 0xffffffff ;  /* 0xffffffff00007836 */ /* 0x000fe20000000000 */
[----:B------:R-:W-:Y:S01]  /*7d80*/  R2UR UR10, R8 ;  /* 0x00000000080a72ca */ /* 0x000fe200000e0000 */
[----:B------:R-:W-:Y:S01]  /*7d90*/  UIADD3 UR22, UP0, UR46, 0x1f0, URZ ;  /* 0x000001f02e167890 */ /* 0x000fe2000ff1e03f */
[----:B------:R-:W-:Y:S01]  /*7da0*/  R2UR UR34, R9 ;  /* 0x00000000092272ca */ /* 0x000fe200000e0000 */
[----:B------:R-:W-:Y:S01]  /*7db0*/  UMOV UR9, UR17 ;  /* 0x0000001100097c82 */ /* 0x000fe20008000000 */
[----:B------:R-:W-:Y:S01]  /*7dc0*/  R2UR UR26, R10 ;  /* 0x000000000a1a72ca */ /* 0x000fe200000e0000 */
[----:B------:R-:W-:Y:S01]  /*7dd0*/  UMOV UR11, UR19 ;  /* 0x00000013000b7c82 */ /* 0x000fe20008000000 */
[----:B------:R-:W-:Y:S01]  /*7de0*/  R2UR UR50, R11 ;  /* 0x000000000b3272ca */ /* 0x000fe200000e0000 */
[----:B------:R-:W-:Y:S01]  /*7df0*/  UIADD3 UR16, UR4, 0x800, URZ ;  /* 0x0000080004107890 */ /* 0x000fe2000fffe03f */
[----:B------:R-:W-:Y:S01]  /*7e00*/  R2UR UR42, R14 ;  /* 0x000000000e2a72ca */ /* 0x000fe200000e0000 */
[----:B------:R-:W-:Y:S01]  /*7e10*/  UIADD3 UR8, UR4, 0xc00, URZ ;  /* 0x00000c0004087890 */ /* 0x000fe2000fffe03f */
[----:B------:R-:W-:Y:S01]  /*7e20*/  ISETP.GT.AND P1, PT, R0, 0x1, PT ;  /* 0x000000010000780c */ /* 0x000fe20003f24270 */
[----:B------:R-:W-:Y:S01]  /*7e30*/  UMOV UR12, UR20 ;  /* 0x00000014000c7c82 */ /* 0x000fe20008000000 */
[----:B------:R-:W-:Y:S01]  /*7e40*/  UIADD3 UR32, UR4, 0x1000, URZ ;  /* 0x0000100004207890 */ /* 0x000fe2000fffe03f */
[----:B------:R-:W-:Y:S01]  /*7e50*/  VIADD R6, R6, 0x1 ;  /* 0x0000000106067836 */ /* 0x000fe20000000000 */
[----:B------:R-:W-:Y:S01]  /*7e60*/  UIADD3 UR24, UR4, 0x1400, URZ ;  /* 0x0000140004187890 */ /* 0x000fe2000fffe03f */
[----:B------:R-:W-:Y:S01]  /*7e70*/  VIADD R5, R5, 0x20 ;  /* 0x0000002005057836 */ /* 0x000fe20000000000 */
[----:B------:R0:W-:Y:S01]  /*7e80*/  UTMALDG.3D [UR16], [UR14], desc[UR6] ;  /* 0x000006100e0075b4 */ /* 0x0001e20008011000 */
[----:B------:R-:W-:Y:S01]  /*7e90*/  UIADD3 UR48, UR4, 0x1800, URZ ;  /* 0x0000180004307890 */ /* 0x000fe2000fffe03f */
[----:B------:R-:W-:Y:S01]  /*7ea0*/  ISETP.NE.AND P0, PT, R6, 0x7, PT ;  /* 0x000000070600780c */ /* 0x000fe20003f05270 */
[----:B------:R-:W-:Y:S01]  /*7eb0*/  UMOV UR33, UR17 ;  /* 0x0000001100217c82 */ /* 0x000fe20008000000 */
[----:B------:R-:W-:Y:S01]  /*7ec0*/  UMOV UR35, UR19 ;  /* 0x0000001300237c82 */ /* 0x000fe20008000000 */
[----:B------:R-:W-:Y:S01]  /*7ed0*/  UMOV UR36, UR20 ;  /* 0x0000001400247c82 */ /* 0x000fe20008000000 */
[----:B------:R-:W-:Y:S01]  /*7ee0*/  UMOV UR25, UR17 ;  /* 0x0000001100197c82 */ /* 0x000fe20008000000 */
[----:B------:R-:W-:Y:S01]  /*7ef0*/  UMOV UR27, UR19 ;  /* 0x00000013001b7c82 */ /* 0x000fe20008000000 */
[----:B------:R1:W-:Y:S01]  /*7f00*/  UTMALDG.3D [UR8], [UR14], desc[UR6] ;  /* 0x000006080e0075b4 */ /* 0x0003e20008011000 */
[----:B------:R-:W-:Y:S01]  /*7f10*/  UMOV UR28, UR20 ;  /* 0x00000014001c7c82 */ /* 0x000fe20008000000 */
[----:B------:R-:W-:Y:S01]  /*7f20*/  UMOV UR49, UR17 ;  /* 0x0000001100317c82 */ /* 0x000fe20008000000 */
[----:B------:R-:W-:Y:S01]  /*7f30*/  UMOV UR51, UR19 ;  /* 0x0000001300337c82 */ /* 0x000fe20008000000 */
[----:B------:R-:W-:Y:S01]  /*7f40*/  UMOV UR52, UR20 ;  /* 0x0000001400347c82 */ /* 0x000fe20008000000 */
[----:B------:R-:W-:Y:S01]  /*7f50*/  UIADD3 UR40, UR4, 0x2400, URZ ;  /* 0x0000240004287890 */ /* 0x000fe2000fffe03f */
[----:B------:R-:W-:Y:S01]  /*7f60*/  SEL R4, RZ, 0x1, P0 ;  /* 0x00000001ff047807 */ /* 0x000fe20000000000 */
[----:B------:R-:W-:Y:S01]  /*7f70*/  UMOV UR41, UR17 ;  /* 0x0000001100297c82 */ /* 0x000fe20008000000 */
[----:B------:R2:W-:Y:S01]  /*7f80*/  UTMALDG.3D [UR32], [UR14], desc[UR6] ;  /* 0x000006200e0075b4 */ /* 0x0005e20008011000 */
[----:B------:R-:W-:Y:S01]  /*7f90*/  UMOV UR43, UR19 ;  /* 0x00000013002b7c82 */ /* 0x000fe20008000000 */
[----:B------:R-:W-:Y:S01]  /*7fa0*/  UMOV UR44, UR20 ;  /* 0x00000014002c7c82 */ /* 0x000fe20008000000 */
[----:B------:R-:W-:Y:S01]  /*7fb0*/  UIADD3.X UR23, URZ, UR47, URZ, UP0, !UPT ;  /* 0x0000002f3f177290 */ /* 0x000fe200087fe43f */
[----:B------:R-:W-:-:S02]  /*7fc0*/  LOP3.LUT R3, R3, R4, RZ, 0x3c, !PT ;  /* 0x0000000403037212 */ /* 0x000fc400078e3cff */
[----:B------:R-:W-:Y:S02]  /*7fd0*/  SEL R6, R6, RZ, P0 ;  /* 0x000000ff06067207 */ /* 0x000fe40000000000 */
[----:B0-----:R-:W-:Y:S01]  /*7fe0*/  R2UR UR18, R12 ;  /* 0x000000000c1272ca */ /* 0x001fe200000e0000 */
[----:B------:R-:W-:Y:S01]  /*7ff0*/  UIADD3 UR16, UR4, 0x1c00, URZ ;  /* 0x00001c0004107890 */ /* 0x000fe2000fffe03f */
[----:B------:R0:W-:Y:S01]  /*8000*/  UTMALDG.3D [UR24], [UR14], desc[UR6] ;  /* 0x000006180e0075b4 */ /* 0x0001e20008011000 */
[----:B-1----:R-:W-:Y:S01]  /*8010*/  R2UR UR10, R13 ;  /* 0x000000000d0a72ca */ /* 0x002fe200000e0000 */
[----:B------:R-:W-:Y:S01]  /*8020*/  UIADD3 UR8, UR4, 0x2000, URZ ;  /* 0x0000200004087890 */ /* 0x000fe2000fffe03f */
[----:B------:R-:W-:Y:S01]  /*8030*/  UTMALDG.3D [UR48], [UR14], desc[UR6] ;  /* 0x000006300e0075b4 */ /* 0x000fe20008011000 */
[----:B--2---:R-:W-:Y:S01]  /*8040*/  R2UR UR34, R15 ;  /* 0x000000000f2272ca */ /* 0x004fe200000e0000 */
[----:B------:R-:W-:-:S06]  /*8050*/  UIADD3 UR32, UR4, 0x2800, URZ ;  /* 0x0000280004207890 */ /* 0x000fcc000fffe03f */
[----:B------:R1:W-:Y:S01]  /*8060*/  UTMALDG.3D [UR16], [UR14], desc[UR6] ;  /* 0x000006100e0075b4 */ /* 0x0003e20008011000 */
[----:B0-----:R-:W-:Y:S02]  /*8070*/  R2UR UR26, R20 ;  /* 0x00000000141a72ca */ /* 0x001fe400000e0000 */
[----:B------:R0:W-:Y:S01]  /*8080*/  UTMALDG.3D [UR8], [UR14], desc[UR6] ;  /* 0x000006080e0075b4 */ /* 0x0001e20008011000 */
[----:B------:R-:W-:Y:S01]  /*8090*/  UIADD3 UR24, UR4, 0x2c00, URZ ;  /* 0x00002c0004187890 */ /* 0x000fe2000fffe03f */
[----:B------:R2:W-:Y:S01]  /*80a0*/  UTMALDG.3D [UR40], [UR14], desc[UR6] ;  /* 0x000006280e0075b4 */ /* 0x0005e20008011000 */
[----:B-1----:R-:W-:Y:S01]  /*80b0*/  R2UR UR18, R21 ;  /* 0x00000000151272ca */ /* 0x002fe200000e0000 */
[----:B------:R-:W-:Y:S01]  /*80c0*/  UIADD3 UR16, UR4, 0x3000, URZ ;  /* 0x0000300004107890 */ /* 0x000fe2000fffe03f */
[----:B------:R1:W-:Y:S01]  /*80d0*/  UTMALDG.3D [UR32], [UR14], desc[UR6] ;  /* 0x000006200e0075b4 */ /* 0x0003e20008011000 */
[----:B0-----:R-:W-:Y:S01]  /*80e0*/  R2UR UR10, R33 ;  /* 0x00000000210a72ca */ /* 0x001fe200000e0000 */
[----:B------:R-:W-:-:S04]  /*80f0*/  UIADD3 UR8, UR4, 0x3400, URZ ;  /* 0x0000340004087890 */ /* 0x000fc8000fffe03f */
[----:B------:R0:W-:Y:S01]  /*8100*/  UTMALDG.3D [UR24], [UR14], desc[UR6] ;  /* 0x000006180e0075b4 */ /* 0x0001e20008011000 */
[----:B--2---:R-:W-:Y:S01]  /*8110*/  R2UR UR42, R34 ;  /* 0x00000000222a72ca */ /* 0x004fe200000e0000 */
[----:B------:R-:W-:-:S03]  /*8120*/  UIADD3 UR40, UR4, 0x3800, URZ ;  /* 0x0000380004287890 */ /* 0x000fc6000fffe03f */
[----:B------:R2:W-:Y:S01]  /*8130*/  UTMALDG.3D [UR16], [UR14], desc[UR6] ;  /* 0x000006100e0075b4 */ /* 0x0005e20008011000 */
[----:B-1----:R-:W-:Y:S02]  /*8140*/  R2UR UR34, R35 ;  /* 0x00000000232272ca */ /* 0x002fe400000e0000 */
[----:B------:R1:W-:Y:S01]  /*8150*/  UTMALDG.3D [UR8], [UR14], desc[UR6] ;  /* 0x000006080e0075b4 */ /* 0x0003e20008011000 */
[----:B------:R-:W-:Y:S01]  /*8160*/  UIADD3 UR32, UR4, 0x3c00, URZ ;  /* 0x00003c0004207890 */ /* 0x000fe2000fffe03f */
[----:B0-----:R-:W-:Y:S01]  /*8170*/  R2UR UR26, R36 ;  /* 0x00000000241a72ca */ /* 0x001fe200000e0000 */
[----:B------:R-:W-:-:S03]  /*8180*/  UIADD3 UR24, UR4, 0x4000, URZ ;  /* 0x0000400004187890 */ /* 0x000fc6000fffe03f */
[----:B------:R0:W-:Y:S01]  /*8190*/  UTMALDG.3D [UR40], [UR14], desc[UR6] ;  /* 0x000006280e0075b4 */ /* 0x0001e20008011000 */
[----:B--2---:R-:W-:Y:S01]  /*81a0*/  R2UR UR18, R7 ;  /* 0x00000000071272ca */ /* 0x004fe200000e0000 */
[----:B------:R-:W-:-:S03]  /*81b0*/  UIADD3 UR16, UR4, 0x4400, URZ ;  /* 0x0000440004107890 */ /* 0x000fc6000fffe03f */
[----:B------:R0:W-:Y:S01]  /*81c0*/  UTMALDG.3D [UR32], [UR14], desc[UR6] ;  /* 0x000006200e0075b4 */ /* 0x0001e20008011000 */
[----:B-1----:R-:W-:Y:S01]  /*81d0*/  R2UR UR11, R30 ;  /* 0x000000001e0b72ca */ /* 0x002fe200000e0000 */
[----:B------:R-:W-:Y:S02]  /*81e0*/  UIADD3 UR8, UR4, 0x1c800, URZ ;  /* 0x0001c80004087890 */ /* 0x000fe4000fffe03f */
[----:B------:R0:W-:Y:S01]  /*81f0*/  UTMALDG.3D [UR24], [UR14], desc[UR6] ;  /* 0x000006180e0075b4 */ /* 0x0001e20008011000 */
[----:B------:R-:W-:-:S04]  /*8200*/  UMOV UR10, UR19 ;  /* 0x00000013000a7c82 */ /* 0x000fc80008000000 */
[----:B------:R0:W-:Y:S05]  /*8210*/  UTMALDG.3D [UR16], [UR14], desc[UR6] ;  /* 0x000006100e0075b4 */ /* 0x0001ea0008011000 */
[----:B------:R0:W-:Y:S02]  /*8220*/  UTMALDG.3D [UR8], [UR22], desc[UR6] ;  /* 0x00000608160075b4 */ /* 0x0001e40008011000 */
[----:B0-----:R-:W-:Y:S05]  /*8230*/  @P1 BRA `(.L_x_182) ;  /* 0xfffffff8006c1947 */ /* 0x001fea000383ffff */
.L_x_176:
[----:B------:R-:W-:Y:S05]  /*8240*/  BSYNC B6 ;  /* 0x0000000000067941 */ /* 0x000fea0003800000 */
.L_x_175:
[----:B------:R-:W-:Y:S01]  /*8250*/  LOP3.LUT P2, RZ, R23, 0xff, RZ, 0xc0, !PT ;  /* 0x000000ff17ff7812 */ /* 0x000fe2000784c0ff */
[C---:B------:R-:W-:Y:S01]  /*8260*/  IMAD.IADD R0, R24.reuse, 0x1, R27 ;  /* 0x0000000118007824 */ /* 0x040fe200078e021b */
[----:B------:R-:W-:Y:S01]  /*8270*/  ULDC.64 UR4, c[0x0][0x650] ;  /* 0x0001940000047ab9 */ /* 0x000fe20000000a00 */
[----:B------:R-:W-:Y:S01]  /*8280*/  ISETP.GE.U32.AND P1, PT, R24, 0x7, PT ;  /* 0x000000071800780c */ /* 0x000fe20003f26070 */
[----:B------:R-:W-:Y:S01]  /*8290*/  BSSY B0, `(.L_x_183) ;  /* 0x000006c000007945 */ /* 0x000fe20003800000 */
[C---:B------:R-:W-:Y:S01]  /*82a0*/  IMAD.WIDE.U32 R4, R0.reuse, 0x24924925, RZ ;  /* 0x2492492500047825 */ /* 0x040fe200078e00ff */
[C---:B------:R-:W-:Y:S02]  /*82b0*/  ISETP.GT.U32.AND P0, PT, R0.reuse, 0x6, PT ;  /* 0x000000060000780c */ /* 0x040fe40003f04070 */
[----:B------:R-:W-:Y:S01]  /*82c0*/  PRMT R23, RZ, 0x7610, R23 ;  /* 0x00007610ff177816 */ /* 0x000fe20000000017 */
[----:B------:R-:W-:Y:S01]  /*82d0*/  IMAD.IADD R4, R0, 0x1, -R5 ;  /* 0x0000000100047824 */ /* 0x000fe200078e0a05 */
[----:B------:R-:W-:Y:S01]  /*82e0*/  ISETP.LT.U32.AND P0, PT, R24, 0x7, P0 ;  /* 0x000000071800780c */ /* 0x000fe20000701070 */
[----:B------:R-:W-:-:S02]  /*82f0*/  IMAD.MOV.U32 R31, RZ, RZ, -0x1 ;  /* 0xffffffffff1f7424 */ /* 0x000fc400078e00ff */
[----:B------:R-:W0:Y:S01]  /*8300*/  @P2 S2R R6, SR_CgaCtaId ;  /* 0x0000000000062919 */ /* 0x000e220000008800 */
[----:B------:R-:W-:Y:S01]  /*8310*/  @P2 MOV R3, 0x400 ;  /* 0x0000040000032802 */ /* 0x000fe20000000f00 */
[----:B------:R-:W-:Y:S01]  /*8320*/  IMAD.MOV.U32 R30, RZ, RZ, -0x1 ;  /* 0xffffffffff1e7424 */ /* 0x000fe200078e00ff */
[----:B------:R-:W-:Y:S01]  /*8330*/  LEA.HI R4, R4, R5, RZ, 0x1f ;  /* 0x0000000504047211 */ /* 0x000fe200078ff8ff */
[----:B------:R-:W-:-:S03]  /*8340*/  IMAD.MOV.U32 R29, RZ, RZ, -0x1 ;  /* 0xffffffffff1d7424 */ /* 0x000fc600078e00ff */
[----:B------:R-:W-:Y:S02]  /*8350*/  SHF.R.U32.HI R27, RZ, 0x2, R4 ;  /* 0x00000002ff1b7819 */ /* 0x000fe40000011604 */
[----:B0-----:R-:W-:Y:S02]  /*8360*/  @P2 LEA R6, R6, R3, 0x18 ;  /* 0x0000000306062211 */ /* 0x001fe400078ec0ff */
[----:B------:R-:W-:Y:S02]  /*8370*/  SEL R3, RZ, 0x1, !P0 ;  /* 0x00000001ff037807 */ /* 0x000fe40004000000 */
[----:B------:R-:W-:Y:S01]  /*8380*/  IADD3 R16, P0, R16, UR54, RZ ;  /* 0x0000003610107c10 */ /* 0x000fe2000ff1e0ff */
[----:B------:R0:W-:Y:S01]  /*8390*/  @P2 SYNCS.ARRIVE.TRANS64.A1T0 RZ, [R6+URZ+0x88], RZ ;  /* 0x000088ff06ff29a7 */ /* 0x0001e2000810003f */
[----:B------:R-:W-:Y:S02]  /*83a0*/  LOP3.LUT R28, R28, R3, RZ, 0x3c, !PT ;  /* 0x000000031c1c7212 */ /* 0x000fe400078e3cff */
[----:B------:R-:W-:-:S02]  /*83b0*/  IADD3.X R17, R17, UR45, RZ, P0, !PT ;  /* 0x0000002d11117c10 */ /* 0x000fc400087fe4ff */
[----:B------:R-:W-:Y:S02]  /*83c0*/  ISETP.GE.U32.AND P0, PT, R16, UR4, PT ;  /* 0x0000000410007c0c */ /* 0x000fe4000bf06070 */
[----:B------:R-:W-:Y:S01]  /*83d0*/  @P1 LOP3.LUT R28, R28, 0x1, R27, 0x78, !PT ;  /* 0x000000011c1c1812 */ /* 0x000fe200078e781b */
[--C-:B------:R-:W-:Y:S01]  /*83e0*/  IMAD R27, R27, -0x7, R0.reuse ;  /* 0xfffffff91b1b7824 */ /* 0x100fe200078e0200 */
[----:B------:R-:W-:Y:S02]  /*83f0*/  ISETP.GE.U32.AND.EX P0, PT, R17, UR5, PT, P0 ;  /* 0x0000000511007c0c */ /* 0x000fe4000bf06100 */
[----:B------:R-:W-:-:S11]  /*8400*/  PRMT R0, RZ, 0x7610, R0 ;  /* 0x00007610ff007816 */ /* 0x000fd60000000000 */
[----:B0-----:R-:W-:Y:S05]  /*8410*/  @P0 BRA `(.L_x_184) ;  /* 0x00000004004c0947 */ /* 0x001fea0003800000 */
[----:B------:R-:W-:Y:S01]  /*8420*/  ULDC.64 UR4, c[0x0][0x628] ;  /* 0x00018a0000047ab9 */ /* 0x000fe20000000a00 */
[----:B------:R-:W0:Y:S01]  /*8430*/  S2R R10, SR_CTAID.X ;  /* 0x00000000000a7919 */ /* 0x000e220000002500 */
[----:B------:R-:W-:Y:S01]  /*8440*/  ISETP.NE.U32.AND P0, PT, RZ, UR4, PT ;  /* 0x00000004ff007c0c */ /* 0x000fe2000bf05070 */
[----:B------:R-:W-:Y:S01]  /*8450*/  ULDC UR7, c[0x0][0x630] ;  /* 0x00018c0000077ab9 */ /* 0x000fe20000000800 */
[----:B------:R-:W-:Y:S01]  /*8460*/  IMAD.MOV.U32 R4, RZ, RZ, R16 ;  /* 0x000000ffff047224 */ /* 0x000fe200078e0010 */
[----:B------:R-:W1:Y:S01]  /*8470*/  S2R R0, SR_CTAID.Y ;  /* 0x0000000000007919 */ /* 0x000e620000002600 */
[----:B------:R-:W-:Y:S01]  /*8480*/  ISETP.NE.AND.EX P0, PT, RZ, UR5, PT, P0 ;  /* 0x00000005ff007c0c */ /* 0x000fe2000bf05300 */
[----:B------:R-:W-:-:S12]  /*8490*/  IMAD.MOV.U32 R5, RZ, RZ, R17 ;  /* 0x000000ffff057224 */ /* 0x000fd800078e0011 */
[----:B------:R-:W-:Y:S05]  /*84a0*/  @!P0 BRA `(.L_x_185) ;  /* 0x0000000000288947 */ /* 0x000fea0003800000 */
[----:B------:R-:W-:Y:S02]  /*84b0*/  ULDC UR6, c[0x0][0x634] ;  /* 0x00018d0000067ab9 */ /* 0x000fe40000000800 */
[----:B------:R-:W-:-:S05]  /*84c0*/  IADD3 R9, P0, R16, UR6, RZ ;  /* 0x0000000610097c10 */ /* 0x000fca000ff1e0ff */
[----:B------:R-:W-:-:S04]  /*84d0*/  IMAD.X R3, RZ, RZ, R17, P0 ;  /* 0x000000ffff037224 */ /* 0x000fc800000e0611 */
[----:B------:R-:W-:-:S04]  /*84e0*/  IMAD.WIDE.U32 R6, R3, UR4, RZ ;  /* 0x0000000403067c25 */ /* 0x000fc8000f8e00ff */
[----:B------:R-:W-:-:S04]  /*84f0*/  IMAD.WIDE.U32 R6, P0, R9, UR5, R6 ;  /* 0x0000000509067c25 */ /* 0x000fc8000f800006 */
[----:B------:R-:W-:-:S04]  /*8500*/  IMAD.WIDE.U32 R8, R9, UR4, RZ ;  /* 0x0000000409087c25 */ /* 0x000fc8000f8e00ff */
[----:B------:R-:W-:Y:S01]  /*8510*/  IMAD.X R5, RZ, RZ, RZ, P0 ;  /* 0x000000ffff057224 */ /* 0x000fe200000e06ff */
[----:B------:R-:W-:Y:S01]  /*8520*/  IADD3 RZ, P0, R9, R6, RZ ;  /* 0x0000000609ff7210 */ /* 0x000fe20007f1e0ff */
[----:B------:R-:W-:-:S04]  /*8530*/  IMAD.MOV.U32 R4, RZ, RZ, R7 ;  /* 0x000000ffff047224 */ /* 0x000fc800078e0007 */
[----:B------:R-:W-:-:S08]  /*8540*/  IMAD.WIDE.U32.X R4, R3, UR5, R4, P0 ;  /* 0x0000000503047c25 */ /* 0x000fd000080e0404 */
.L_x_185:
[--C-:B------:R-:W-:Y:S01]  /*8550*/  SHF.R.U64 R29, R4, UR7, R5.reuse ;  /* 0x00000007041d7c19 */ /* 0x100fe20008001205 */
[----:B------:R-:W-:Y:S01]  /*8560*/  ULDC.64 UR4, c[0x0][0x620] ;  /* 0x0001880000047ab9 */ /* 0x000fe20000000a00 */
[----:B------:R-:W-:Y:S01]  /*8570*/  SHF.R.U32.HI R3, RZ, UR7, R5 ;  /* 0x00000007ff037c19 */ /* 0x000fe20008011605 */
[----:B------:R-:W2:Y:S01]  /*8580*/  LDC R15, c[0x0][0x144] ;  /* 0x00005100ff0f7b82 */ /* 0x000ea20000000800 */
[----:B------:R-:W-:Y:S01]  /*8590*/  IADD3 R6, P0, RZ, -R29, RZ ;  /* 0x8000001dff067210 */ /* 0x000fe20007f1e0ff */
[----:B------:R-:W-:Y:S01]  /*85a0*/  ULDC.64 UR8, c[0x0][0x640] ;  /* 0x0001900000087ab9 */ /* 0x000fe20000000a00 */
[----:B0-----:R-:W-:Y:S01]  /*85b0*/  I2FP.F32.U32 R7, R10 ;  /* 0x0000000a00077245 */ /* 0x001fe20000201000 */
[----:B------:R-:W-:Y:S02]  /*85c0*/  ULDC UR6, c[0x0][0x608] ;  /* 0x0001820000067ab9 */ /* 0x000fe40000000800 */
[----:B------:R-:W-:Y:S01]  /*85d0*/  IMAD.X R3, RZ, RZ, ~R3, P0 ;  /* 0x000000ffff037224 */ /* 0x000fe200000e0e03 */
[----:B------:R-:W-:Y:S01]  /*85e0*/  ISETP.NE.U32.AND P0, PT, RZ, UR8, PT ;  /* 0x00000008ff007c0c */ /* 0x000fe2000bf05070 */
[----:B------:R-:W-:Y:S01]  /*85f0*/  IMAD.WIDE.U32 R4, R6, UR4, R16 ;  /* 0x0000000406047c25 */ /* 0x000fe2000f8e0010 */
[----:B------:R-:W0:Y:S02]  /*8600*/  LDC R9, c[0x0][0x148] ;  /* 0x00005200ff097b82 */ /* 0x000e240000000800 */
[----:B------:R-:W-:Y:S01]  /*8610*/  ISETP.NE.AND.EX P0, PT, RZ, UR9, PT, P0 ;  /* 0x00000009ff007c0c */ /* 0x000fe2000bf05300 */
[----:B------:R-:W-:Y:S01]  /*8620*/  IMAD R3, R3, UR4, RZ ;  /* 0x0000000403037c24 */ /* 0x000fe2000f8e02ff */
[----:B------:R-:W-:-:S02]  /*8630*/  ULDC UR4, c[0x0][0x150] ;  /* 0x0000540000047ab9 */ /* 0x000fc40000000800 */
[----:B------:R-:W-:Y:S01]  /*8640*/  FMUL R7, R7, UR4 ;  /* 0x0000000407077c20 */ /* 0x000fe20008400000 */
[----:B------:R-:W-:Y:S01]  /*8650*/  IMAD R3, R6, UR5, R3 ;  /* 0x0000000506037c24 */ /* 0x000fe2000f8e0203 */
[----:B------:R-:W-:Y:S01]  /*8660*/  ULDC UR4, c[0x0][0x618] ;  /* 0x0001860000047ab9 */ /* 0x000fe20000000800 */
[----:B------:R-:W-:Y:S02]  /*8670*/  ULDC UR5, c[0x0][0x154] ;  /* 0x0000550000057ab9 */ /* 0x000fe40000000800 */
[----:B------:R-:W-:Y:S01]  /*8680*/  IMAD.IADD R5, R5, 0x1, R3 ;  /* 0x0000000105057824 */ /* 0x000fe200078e0203 */
[----:B------:R-:W3:Y:S04]  /*8690*/  F2I.U32.TRUNC.NTZ R7, R7 ;  /* 0x0000000700077305 */ /* 0x000ee8000020f000 */
[----:B------:R-:W-:-:S02]  /*86a0*/  SHF.R.U64 R3, R4, UR4, R5 ;  /* 0x0000000404037c19 */ /* 0x000fc40008001205 */
[----:B-1----:R-:W-:-:S05]  /*86b0*/  I2FP.F32.U32 R4, R0 ;  /* 0x0000000000047245 */ /* 0x002fca0000201000 */
[----:B------:R-:W-:Y:S01]  /*86c0*/  FMUL R12, R4, UR5 ;  /* 0x00000005040c7c20 */ /* 0x000fe20008400000 */
[----:B------:R-:W-:Y:S01]  /*86d0*/  SHF.R.U32.HI R4, RZ, UR4, R5 ;  /* 0x00000004ff047c19 */ /* 0x000fe20008011605 */
[----:B------:R-:W-:Y:S01]  /*86e0*/  ULDC UR4, c[0x0][0x658] ;  /* 0x0001960000047ab9 */ /* 0x000fe20000000800 */
[----:B---3--:R-:W-:Y:S02]  /*86f0*/  IMAD.MOV R7, RZ, RZ, -R7 ;  /* 0x000000ffff077224 */ /* 0x008fe400078e0a07 */
[--C-:B------:R-:W-:Y:S01]  /*8700*/  SHF.R.U64 R11, R3, UR6, R4.reuse ;  /* 0x00000006030b7c19 */ /* 0x100fe20008001204 */
[----:B------:R-:W1:Y:S01]  /*8710*/  F2I.U32.TRUNC.NTZ R12, R12 ;  /* 0x0000000c000c7305 */ /* 0x000e62000020f000 */
[----:B------:R-:W-:Y:S01]  /*8720*/  SHF.R.U32.HI R4, RZ, UR6, R4 ;  /* 0x00000006ff047c19 */ /* 0x000fe20008011604 */
[----:B--2---:R-:W-:-:S03]  /*8730*/  IMAD R10, R15, R7, R10 ;  /* 0x000000070f0a7224 */ /* 0x004fc600078e020a */
[--C-:B------:R-:W-:Y:S02]  /*8740*/  SHF.R.U64 R8, R11, UR4, R4.reuse ;  /* 0x000000040b087c19 */ /* 0x100fe40008001204 */
[----:B------:R-:W-:-:S03]  /*8750*/  SHF.R.U32.HI R13, RZ, UR4, R4 ;  /* 0x00000004ff0d7c19 */ /* 0x000fc60008011604 */
[----:B------:R-:W-:Y:S02]  /*8760*/  IMAD.MOV.U32 R4, RZ, RZ, R8 ;  /* 0x000000ffff047224 */ /* 0x000fe400078e0008 */
[----:B------:R-:W-:Y:S01]  /*8770*/  IMAD.MOV.U32 R5, RZ, RZ, R13 ;  /* 0x000000ffff057224 */ /* 0x000fe200078e000d */
[----:B01----:R-:W-:Y:S06]  /*8780*/  @!P0 BRA `(.L_x_186) ;  /* 0x0000000000288947 */ /* 0x003fec0003800000 */
[----:B------:R-:W-:Y:S02]  /*8790*/  ULDC UR4, c[0x0][0x64c] ;  /* 0x0001930000047ab9 */ /* 0x000fe40000000800 */
[----:B------:R-:W-:-:S05]  /*87a0*/  IADD3 R5, P0, R8, UR4, RZ ;  /* 0x0000000408057c10 */ /* 0x000fca000ff1e0ff */
[----:B------:R-:W-:-:S04]  /*87b0*/  IMAD.X R13, RZ, RZ, R13, P0 ;  /* 0x000000ffff0d7224 */ /* 0x000fc800000e060d */
[----:B------:R-:W-:-:S04]  /*87c0*/  IMAD.WIDE.U32 R6, R13, UR8, RZ ;  /* 0x000000080d067c25 */ /* 0x000fc8000f8e00ff */
[----:B------:R-:W-:-:S04]  /*87d0*/  IMAD.WIDE.U32 R6, P0, R5, UR9, R6 ;  /* 0x0000000905067c25 */ /* 0x000fc8000f800006 */
[----:B------:R-:W-:-:S04]  /*87e0*/  IMAD.WIDE.U32 R4, R5, UR8, RZ ;  /* 0x0000000805047c25 */ /* 0x000fc8000f8e00ff */
[----:B------:R-:W-:Y:S01]  /*87f0*/  IMAD.MOV.U32 R4, RZ, RZ, R7 ;  /* 0x000000ffff047224 */ /* 0x000fe200078e0007 */
[----:B------:R-:W-:Y:S01]  /*8800*/  IADD3 RZ, P1, R5, R6, RZ ;  /* 0x0000000605ff7210 */ /* 0x000fe20007f3e0ff */
[----:B------:R-:W-:-:S04]  /*8810*/  IMAD.X R5, RZ, RZ, RZ, P0 ;  /* 0x000000ffff057224 */ /* 0x000fc800000e06ff */
[----:B------:R-:W-:-:S08]  /*8820*/  IMAD.WIDE.U32.X R4, R13, UR9, R4, P1 ;  /* 0x000000090d047c25 */ /* 0x000fd000088e0404 */
.L_x_186:
[----:B------:R-:W-:Y:S01]  /*8830*/  ISETP.NE.AND P0, PT, R2, 0x1, PT ;  /* 0x000000010200780c */ /* 0x000fe20003f05270 */
[----:B------:R-:W-:Y:S01]  /*8840*/  ULDC UR4, c[0x0][0x648] ;  /* 0x0001920000047ab9 */ /* 0x000fe20000000800 */
[----:B------:R-:W-:Y:S01]  /*8850*/  LOP3.LUT R11, R11, UR38, RZ, 0xc0, !PT ;  /* 0x000000260b0b7c12 */ /* 0x000fe2000f8ec0ff */
[----:B------:R-:W-:Y:S01]  /*8860*/  IMAD.MOV R12, RZ, RZ, -R12 ;  /* 0x000000ffff0c7224 */ /* 0x000fe200078e0a0c */
[----:B------:R-:W-:Y:S01]  /*8870*/  SHF.R.U64 R4, R4, UR4, R5 ;  /* 0x0000000404047c19 */ /* 0x000fe20008001205 */
[----:B------:R-:W-:Y:S01]  /*8880*/  ULDC UR4, c[0x0][0x638] ;  /* 0x00018e0000047ab9 */ /* 0x000fe20000000800 */
[----:B------:R-:W-:Y:S01]  /*8890*/  LOP3.LUT R31, R3, UR39, RZ, 0xc0, !PT ;  /* 0x00000027031f7c12 */ /* 0x000fe2000f8ec0ff */
[----:B------:R-:W-:Y:S02]  /*88a0*/  ULDC UR5, c[0x0][0x610] ;  /* 0x0001840000057ab9 */ /* 0x000fe40000000800 */
[----:B------:R-:W-:Y:S02]  /*88b0*/  IMAD.MOV R5, RZ, RZ, -R4 ;  /* 0x000000ffff057224 */ /* 0x000fe400078e0a04 */
[----:B------:R-:W-:-:S02]  /*88c0*/  IMAD R11, R4, UR37, R11 ;  /* 0x00000025040b7c24 */ /* 0x000fc4000f8e020b */
[----:B------:R-:W-:Y:S02]  /*88d0*/  @P0 IMAD R10, R9, R12, R0 ;  /* 0x0000000c090a0224 */ /* 0x000fe400078e0200 */
[----:B------:R-:W-:Y:S01]  /*88e0*/  IMAD R8, R5, UR4, R8 ;  /* 0x0000000405087c24 */ /* 0x000fe2000f8e0208 */
[----:B------:R-:W-:Y:S01]  /*88f0*/  ULDC UR4, c[0x0][0x600] ;  /* 0x0001800000047ab9 */ /* 0x000fe20000000800 */
[----:B------:R-:W-:Y:S02]  /*8900*/  IMAD R10, R11, UR5, R10 ;  /* 0x000000050b0a7c24 */ /* 0x000fe4000f8e020a */
[----:B------:R-:W-:Y:S02]  /*8910*/  IMAD R31, R8, UR4, R31 ;  /* 0x00000004081f7c24 */ /* 0x000fe4000f8e021f */
[----:B------:R-:W-:-:S03]  /*8920*/  IMAD.MOV.U32 R0, RZ, RZ, 0x1 ;  /* 0x00000001ff007424 */ /* 0x000fc600078e00ff */
[----:B------:R-:W-:Y:S02]  /*8930*/  SEL R30, R31, R10, !P0 ;  /* 0x0000000a1f1e7207 */ /* 0x000fe40004000000 */
[----:B------:R-:W-:-:S07]  /*8940*/  SEL R31, R10, R31, !P0 ;  /* 0x0000001f0a1f7207 */ /* 0x000fce0004000000 */
.L_x_184:
[----:B------:R-:W-:Y:S05]  /*8950*/  BSYNC B0 ;  /* 0x0000000000007941 */ /* 0x000fea0003800000 */
.L_x_183:
[----:B------:R-:W-:-:S13]  /*8960*/  LOP3.LUT P0, RZ, R0, 0xff, RZ, 0xc0, !PT ;  /* 0x000000ff00ff7812 */ /* 0x000fda000780c0ff */
[----:B------:R-:W-:Y:S05]  /*8970*/  @P0 BRA `(.L_x_187) ;  /* 0xffffffec00840947 */ /* 0x000fea000383ffff */
[----:B------:R-:W-:Y:S05]  /*8980*/  BSYNC B7 ;  /* 0x0000000000077941 */ /* 0x000fea0003800000 */
.L_x_173:
[----:B------:R-:W-:-:S03]  /*8990*/  UMOV UR4, 0xffffffff ;  /* 0xffffffff00047882 */ /* 0x000fc60000000000 */
[----:B------:R-:W-:Y:S05]  /*89a0*/  BRA.DIV UR4, `(.L_x_188) ;  /* 0x0000000604b47947 */ /* 0x000fea000b800000 */
[----:B------:R-:W-:-:S13]  /*89b0*/  ELECT P6, URZ, PT ;  /* 0x00000000003f782f */ /* 0x000fda00038c0000 */
.L_x_207:
[----:B------:R-:W-:Y:S04]  /*89c0*/  BSSY B0, `(.L_x_189) ;  /* 0x0000046000007945 */ /* 0x000fe80003800000 */
[----:B------:R-:W-:Y:S05]  /*89d0*/  @!P6 BRA `(.L_x_190) ;  /* 0x000000040010e947 */ /* 0x000fea0003800000 */
[----:B------:R-:W-:-:S04]  /*89e0*/  LOP3.LUT R18, R18, 0x2, RZ, 0xfc, !PT ;  /* 0x0000000212127812 */ /* 0x000fc800078efcff */
[----:B------:R-:W-:-:S13]  /*89f0*/  ISETP.NE.AND P0, PT, R18, 0x3, PT ;  /* 0x000000031200780c */ /* 0x000fda0003f05270 */
[----:B------:R-:W-:Y:S05]  /*8a00*/  @!P0 BRA `(.L_x_191) ;  /* 0x0000000000048947 */ /* 0x000fea0003800000 */
[----:B------:R-:W-:Y:S01]  /*8a10*/  BPT.TRAP 0x1 ;  /* 0x000000040000795c */ /* 0x000fe20000300000 */
.L_x_191:
[----:B------:R-:W0:Y:S01]  /*8a20*/  S2R R3, SR_CgaCtaId ;  /* 0x0000000000037919 */ /* 0x000e220000008800 */
[----:B------:R-:W-:Y:S02]  /*8a30*/  MOV R0, 0x400 ;  /* 0x0000040000007802 */ /* 0x000fe40000000f00 */
[----:B------:R-:W-:Y:S02]  /*8a40*/  SHF.L.U32 R2, R28, 0x1f, RZ ;  /* 0x0000001f1c027819 */ /* 0x000fe400000006ff */
[----:B0-----:R-:W-:-:S05]  /*8a50*/  LEA R0, R3, R0, 0x18 ;  /* 0x0000000003007211 */ /* 0x001fca00078ec0ff */
[----:B------:R-:W-:-:S04]  /*8a60*/  VIADD R0, R0, 0x38 ;  /* 0x0000003800007836 */ /* 0x000fc80000000000 */
[C---:B------:R-:W-:Y:S02]  /*8a70*/  IMAD R5, R27.reuse, 0x8, R0 ;  /* 0x000000081b057824 */ /* 0x040fe400078e0200 */
[----:B------:R-:W-:Y:S02]  /*8a80*/  VIADD R27, R27, 0x1 ;  /* 0x000000011b1b7836 */ /* 0x000fe40000000000 */
[----:B------:R-:W0:Y:S03]  /*8a90*/  SYNCS.PHASECHK.TRANS64.TRYWAIT P0, [R5+URZ], R2 ;  /* 0x00000002050075a7 */ /* 0x000e26000800017f */
[----:B------:R-:W-:-:S04]  /*8aa0*/  ISETP.NE.AND P1, PT, R27, 0x7, PT ;  /* 0x000000071b00780c */ /* 0x000fc80003f25270 */
[----:B------:R-:W-:Y:S02]  /*8ab0*/  SEL R3, RZ, 0x1, P1 ;  /* 0x00000001ff037807 */ /* 0x000fe40000800000 */
[----:B------:R-:W-:Y:S02]  /*8ac0*/  SEL R27, R27, RZ, P1 ;  /* 0x000000ff1b1b7207 */ /* 0x000fe40000800000 */
[----:B------:R-:W-:-:S03]  /*8ad0*/  LOP3.LUT R28, R28, R3, RZ, 0x3c, !PT ;  /* 0x000000031c1c7212 */ /* 0x000fc600078e3cff */
[----:B------:R-:W-:Y:S01]  /*8ae0*/  IMAD R7, R27, 0x8, R0 ;  /* 0x000000081b077824 */ /* 0x000fe200078e0200 */
[----:B------:R-:W-:Y:S01]  /*8af0*/  SHF.L.U32 R4, R28, 0x1f, RZ ;  /* 0x0000001f1c047819 */ /* 0x000fe200000006ff */
[----:B0-----:R-:W-:Y:S06]  /*8b00*/  @!P0 BRA `(.L_x_192) ;  /* 0x00000004007c8947 */ /* 0x001fec0003800000 */
.L_x_208:
[----:B------:R-:W1:Y:S01]  /*8b10*/  SYNCS.PHASECHK.TRANS64.TRYWAIT P0, [R7+URZ], R4 ;  /* 0x00000004070075a7 */ /* 0x000e62000800017f */
[----:B0-----:R-:W-:-:S05]  /*8b20*/  VIADD R2, R27, 0x1 ;  /* 0x000000011b027836 */ /* 0x001fca0000000000 */
[----:B------:R-:W-:-:S04]  /*8b30*/  ISETP.NE.AND P1, PT, R2, 0x7, PT ;  /* 0x000000070200780c */ /* 0x000fc80003f25270 */
[----:B------:R-:W-:Y:S02]  /*8b40*/  SEL R3, RZ, 0x1, P1 ;  /* 0x00000001ff037807 */ /* 0x000fe40000800000 */
[----:B------:R-:W-:Y:S02]  /*8b50*/  SEL R9, R2, RZ, P1 ;  /* 0x000000ff02097207 */ /* 0x000fe40000800000 */
[----:B------:R-:W-:-:S03]  /*8b60*/  LOP3.LUT R28, R28, R3, RZ, 0x3c, !PT ;  /* 0x000000031c1c7212 */ /* 0x000fc600078e3cff */
[----:B------:R-:W-:Y:S01]  /*8b70*/  IMAD R6, R9, 0x8, R0 ;  /* 0x0000000809067824 */ /* 0x000fe200078e0200 */
[----:B------:R-:W-:Y:S01]  /*8b80*/  SHF.L.U32 R5, R28, 0x1f, RZ ;  /* 0x0000001f1c057819 */ /* 0x000fe200000006ff */
[----:B-1----:R-:W-:Y:S06]  /*8b90*/  @!P0 BRA `(.L_x_193) ;  /* 0x00000004006c8947 */ /* 0x002fec0003800000 */
.L_x_209:
[----:B------:R-:W1:Y:S01]  /*8ba0*/  SYNCS.PHASECHK.TRANS64.TRYWAIT P0, [R6+URZ], R5 ;  /* 0x00000005060075a7 */ /* 0x000e62000800017f */
[----:B------:R-:W-:-:S05]  /*8bb0*/  VIADD R2, R9, 0x1 ;  /* 0x0000000109027836 */ /* 0x000fca0000000000 */
[----:B------:R-:W-:-:S04]  /*8bc0*/  ISETP.NE.AND P1, PT, R2, 0x7, PT ;  /* 0x000000070200780c */ /* 0x000fc80003f25270 */
[----:B------:R-:W-:Y:S02]  /*8bd0*/  SEL R3, RZ, 0x1, P1 ;  /* 0x00000001ff037807 */ /* 0x000fe40000800000 */
[----:B0-----:R-:W-:Y:S02]  /*8be0*/  SEL R7, R2, RZ, P1 ;  /* 0x000000ff02077207 */ /* 0x001fe40000800000 */
[----:B------:R-:W-:-:S03]  /*8bf0*/  LOP3.LUT R28, R28, R3, RZ, 0x3c, !PT ;  /* 0x000000031c1c7212 */ /* 0x000fc600078e3cff */
[----:B------:R-:W-:Y:S01]  /*8c00*/  IMAD R9, R7, 0x8, R0 ;  /* 0x0000000807097824 */ /* 0x000fe200078e0200 */
[----:B------:R-:W-:Y:S01]  /*8c10*/  SHF.L.U32 R4, R28, 0x1f, RZ ;  /* 0x0000001f1c047819 */ /* 0x000fe200000006ff */
[----:B-1----:R-:W-:Y:S06]  /*8c20*/  @!P0 BRA `(.L_x_194) ;  /* 0x00000004005c8947 */ /* 0x002fec0003800000 */
.L_x_210:
[----:B------:R-:W1:Y:S01]  /*8c30*/  SYNCS.PHASECHK.TRANS64.TRYWAIT P0, [R9+URZ], R4 ;  /* 0x00000004090075a7 */ /* 0x000e62000800017f */
[----:B------:R-:W-:-:S05]  /*8c40*/  VIADD R2, R7, 0x1 ;  /* 0x0000000107027836 */ /* 0x000fca0000000000 */
[----:B------:R-:W-:-:S04]  /*8c50*/  ISETP.NE.AND P1, PT, R2, 0x7, PT ;  /* 0x000000070200780c */ /* 0x000fc80003f25270 */
[----:B------:R-:W-:Y:S02]  /*8c60*/  SEL R3, RZ, 0x1, P1 ;  /* 0x00000001ff037807 */ /* 0x000fe40000800000 */
[----:B------:R-:W-:Y:S02]  /*8c70*/  SEL R7, R2, RZ, P1 ;  /* 0x000000ff02077207 */ /* 0x000fe40000800000 */
[----:B------:R-:W-:-:S03]  /*8c80*/  LOP3.LUT R28, R28, R3, RZ, 0x3c, !PT ;  /* 0x000000031c1c7212 */ /* 0x000fc600078e3cff */
[----:B------:R-:W-:Y:S01]  /*8c90*/  IMAD R8, R7, 0x8, R0 ;  /* 0x0000000807087824 */ /* 0x000fe200078e0200 */
[----:B0-----:R-:W-:Y:S01]  /*8ca0*/  SHF.L.U32 R5, R28, 0x1f, RZ ;  /* 0x0000001f1c057819 */ /* 0x001fe200000006ff */
[----:B-1----:R-:W-:Y:S06]  /*8cb0*/  @!P0 BRA `(.L_x_195) ;  /* 0x00000004004c8947 */ /* 0x002fec0003800000 */
.L_x_211:
[----:B------:R-:W1:Y:S01]  /*8cc0*/  SYNCS.PHASECHK.TRANS64.TRYWAIT P0, [R8+URZ], R5 ;  /* 0x00000005080075a7 */ /* 0x000e62000800017f */
[----:B------:R-:W-:-:S05]  /*8cd0*/  VIADD R2, R7, 0x1 ;  /* 0x0000000107027836 */ /* 0x000fca0000000000 */
[----:B------:R-:W-:-:S04]  /*8ce0*/  ISETP.NE.AND P1, PT, R2, 0x7, PT ;  /* 0x000000070200780c */ /* 0x000fc80003f25270 */
[----:B------:R-:W-:Y:S02]  /*8cf0*/  SEL R3, RZ, 0x1, P1 ;  /* 0x00000001ff037807 */ /* 0x000fe40000800000 */
[----:B------:R-:W-:Y:S02]  /*8d00*/  SEL R7, R2, RZ, P1 ;  /* 0x000000ff02077207 */ /* 0x000fe40000800000 */
[----:B0-----:R-:W-:-:S03]  /*8d10*/  LOP3.LUT R9, R28, R3, RZ, 0x3c, !PT ;  /* 0x000000031c097212 */ /* 0x001fc600078e3cff */
[----:B------:R-:W-:Y:S01]  /*8d20*/  IMAD R11, R7, 0x8, R0 ;  /* 0x00000008070b7824 */ /* 0x000fe200078e0200 */
[----:B------:R-:W-:Y:S01]  /*8d30*/  SHF.L.U32 R6, R9, 0x1f, RZ ;  /* 0x0000001f09067819 */ /* 0x000fe200000006ff */
[----:B-1----:R-:W-:Y:S06]  /*8d40*/  @!P0 BRA `(.L_x_196) ;  /* 0x00000004003c8947 */ /* 0x002fec0003800000 */
.L_x_212:
[----:B------:R-:W1:Y:S01]  /*8d50*/  SYNCS.PHASECHK.TRANS64.TRYWAIT P0, [R11+URZ], R6 ;  /* 0x000000060b0075a7 */ /* 0x000e62000800017f */
[----:B------:R-:W-:-:S05]  /*8d60*/  VIADD R2, R7, 0x1 ;  /* 0x0000000107027836 */ /* 0x000fca0000000000 */
[----:B------:R-:W-:-:S04]  /*8d70*/  ISETP.NE.AND P1, PT, R2, 0x7, PT ;  /* 0x000000070200780c */ /* 0x000fc80003f25270 */
[----:B------:R-:W-:Y:S02]  /*8d80*/  SEL R4, RZ, 0x1, P1 ;  /* 0x00000001ff047807 */ /* 0x000fe40000800000 */
[----:B------:R-:W-:Y:S02]  /*8d90*/  SEL R3, R2, RZ, P1 ;  /* 0x000000ff02037207 */ /* 0x000fe40000800000 */
[----:B------:R-:W-:Y:S01]  /*8da0*/  LOP3.LUT R4, R9, R4, RZ, 0x3c, !PT ;  /* 0x0000000409047212 */ /* 0x000fe200078e3cff */
[----:B-1----:R-:W-:Y:S06]  /*8db0*/  @!P0 BRA `(.L_x_197) ;  /* 0x0000000400348947 */ /* 0x002fec0003800000 */
.L_x_213:
[----:B------:R-:W-:Y:S01]  /*8dc0*/  IMAD R3, R3, 0x8, R0 ;  /* 0x0000000803037824 */ /* 0x000fe200078e0200 */
[----:B------:R-:W-:-:S07]  /*8dd0*/  SHF.L.U32 R0, R4, 0x1f, RZ ;  /* 0x0000001f04007819 */ /* 0x000fce00000006ff */
.L_x_198:
[----:B--2---:R2:W3:Y:S02]  /*8de0*/  SYNCS.PHASECHK.TRANS64.TRYWAIT P0, [R3+URZ], R0 ;  /* 0x00000000030075a7 */ /* 0x0044e4000800017f */
[----:B---3--:R-:W-:Y:S05]  /*8df0*/  @!P0 NANOSLEEP.SYNCS 0x989680 ;  /* 0x009896800000895d */ /* 0x008fea0003900000 */
[----:B------:R-:W3:Y:S02]  /*8e00*/  @!P0 SYNCS.PHASECHK.TRANS64 P0, [R3+URZ], R0 ;  /* 0x00000000030085a7 */ /* 0x000ee4000800007f */
[----:B---3--:R-:W-:Y:S05]  /*8e10*/  @!P0 BRA `(.L_x_198) ;  /* 0xfffffffc00f08947 */ /* 0x008fea000383ffff */
.L_x_190:
[----:B------:R-:W-:Y:S05]  /*8e20*/  BSYNC B0 ;  /* 0x0000000000007941 */ /* 0x000fea0003800000 */
.L_x_189:
[----:B------:R-:W-:Y:S05]  /*8e30*/  EXIT ;  /* 0x000000000000794d */ /* 0x000fea0003800000 */
.L_x_16:
[----:B------:R-:W-:Y:S02]  /*8e40*/  IMAD.MOV.U32 R13, RZ, RZ, R19 ;  /* 0x000000ffff0d7224 */ /* 0x000fe400078e0013 */
[----:B------:R-:W-:Y:S02]  /*8e50*/  IMAD.MOV.U32 R12, RZ, RZ, RZ ;  /* 0x000000ffff0c7224 */ /* 0x000fe400078e00ff */
[----:B------:R-:W-:Y:S02]  /*8e60*/  IMAD.MOV.U32 R11, RZ, RZ, 0x1f ;  /* 0x0000001fff0b7424 */ /* 0x000fe400078e00ff */
[----:B------:R-:W-:-:S07]  /*8e70*/  IMAD.MOV.U32 R15, RZ, RZ, -0x1 ;  /* 0xffffffffff0f7424 */ /* 0x000fce00078e00ff */
[----:B-----5:R-:W-:Y:S05]  /*8e80*/  WARPSYNC.COLLECTIVE R15, `(.L_x_199) ;  /* 0x000000000f087348 */ /* 0x020fea0003c00000 */
[----:B------:R0:W1:Y:S02]  /*8e90*/  SHFL.IDX P6, R14, R13, R12, R11 ;  /* 0x0000000c0d0e7389 */ /* 0x00006400000c000b */
[----:B01---5:R-:W-:Y:S01]  /*8ea0*/  ENDCOLLECTIVE ;  /* 0x000000000000791b */ /* 0x023fe20003800000 */
.L_x_199:
[----:B------:R-:W-:Y:S05]  /*8eb0*/  BRA `(.L_x_200) ;  /* 0xffffff8400e07947 */ /* 0x000fea000383ffff */
.L_x_20:
[----:B-1----:R1:W2:Y:S02]  /*8ec0*/  SYNCS.PHASECHK.TRANS64.TRYWAIT P1, [R3+URZ], R0 ;  /* 0x00000000030075a7 */ /* 0x0022a4000802017f */
[----:B--2---:R-:W-:Y:S05]  /*8ed0*/  @!P1 NANOSLEEP.SYNCS 0x989680 ;  /* 0x009896800000995d */ /* 0x004fea0003900000 */
[----:B------:R-:W2:Y:S02]  /*8ee0*/  @!P1 SYNCS.PHASECHK.TRANS64 P1, [R3+URZ], R0 ;  /* 0x00000000030095a7 */ /* 0x000ea4000802007f */
[----:B--2---:R-:W-:Y:S05]  /*8ef0*/  @!P1 BRA `(.L_x_20) ;  /* 0xfffffffc00f09947 */ /* 0x004fea000383ffff */
[----:B------:R-:W-:Y:S05]  /*8f00*/  BRA `(.L_x_19) ;  /* 0xffffff8400fc7947 */ /* 0x000fea000383ffff */
.L_x_25:
[----:B0-----:R0:W1:Y:S02]  /*8f10*/  SYNCS.PHASECHK.TRANS64.TRYWAIT P1, [R3+URZ], R6 ;  /* 0x00000006030075a7 */ /* 0x001064000802017f */
[----:B-1----:R-:W-:Y:S05]  /*8f20*/  @!P1 NANOSLEEP.SYNCS 0x989680 ;  /* 0x009896800000995d */ /* 0x002fea0003900000 */
[----:B------:R-:W1:Y:S02]  /*8f30*/  @!P1 SYNCS.PHASECHK.TRANS64 P1, [R3+URZ], R6 ;  /* 0x00000006030095a7 */ /* 0x000e64000802007f */
[----:B-1----:R-:W-:Y:S05]  /*8f40*/  @!P1 BRA `(.L_x_25) ;  /* 0xfffffffc00f09947 */ /* 0x002fea000383ffff */
[----:B------:R-:W-:Y:S05]  /*8f50*/  BRA `(.L_x_24) ;  /* 0xffffff8c00187947 */ /* 0x000fea000383ffff */
.L_x_33:
[----:B------:R0:W0:Y:S02]  /*8f60*/  SYNCS.PHASECHK.TRANS64.TRYWAIT P1, [R7+URZ], R8 ;  /* 0x00000008070075a7 */ /* 0x000024000802017f */
[----:B0-----:R-:W-:Y:S05]  /*8f70*/  @!P1 NANOSLEEP.SYNCS 0x989680 ;  /* 0x009896800000995d */ /* 0x001fea0003900000 */
[----:B------:R-:W0:Y:S02]  /*8f80*/  @!P1 SYNCS.PHASECHK.TRANS64 P1, [R7+URZ], R8 ;  /* 0x00000008070095a7 */ /* 0x000e24000802007f */
[----:B0-----:R-:W-:Y:S05]  /*8f90*/  @!P1 BRA `(.L_x_33) ;  /* 0xfffffffc00f09947 */ /* 0x001fea000383ffff */
[----:B------:R-:W-:Y:S05]  /*8fa0*/  BRA `(.L_x_32) ;  /* 0xffffff9000847947 */ /* 0x000fea000383ffff */
.L_x_174:
[----:B------:R-:W-:Y:S01]  /*8fb0*/  BSSY B0, `(.L_x_201) ;  /* 0x0000006000007945 */ /* 0x000fe20003800000 */
[----:B------:R-:W-:-:S07]  /*8fc0*/  IMAD.MOV.U32 R15, RZ, RZ, -0x1 ;  /* 0xffffffffff0f7424 */ /* 0x000fce00078e00ff */
[----:B------:R-:W-:Y:S05]  /*8fd0*/  WARPSYNC.COLLECTIVE R15, `(.L_x_202) ;  /* 0x000000000f0c7348 */ /* 0x000fea0003c00000 */
[----:B------:R-:W-:Y:S02]  /*8fe0*/  ELECT P6, UR62, PT ;  /* 0x00000000003e782f */ /* 0x000fe400038c0000 */
[----:B------:R-:W-:Y:S01]  /*8ff0*/  MOV R14, UR62 ;  /* 0x0000003e000e7c02 */ /* 0x000fe20008000f00 */
[----:B------:R-:W-:Y:S10]  /*9000*/  ENDCOLLECTIVE ;  /* 0x000000000000791b */ /* 0x000ff40003800000 */
.L_x_202:
[----:B------:R-:W-:Y:S05]  /*9010*/  BSYNC B0 ;  /* 0x0000000000007941 */ /* 0x000fea0003800000 */
.L_x_201:
[----:B------:R-:W-:Y:S05]  /*9020*/  BRA `(.L_x_203) ;  /* 0xffffffe400e47947 */ /* 0x000fea000383ffff */
.L_x_179:
[----:B0-----:R0:W1:Y:S02]  /*9030*/  SYNCS.PHASECHK.TRANS64.TRYWAIT P0, [R4+URZ+0x38], R37 ;  /* 0x00003825040075a7 */ /* 0x001064000800017f */
[----:B-1----:R-:W-:Y:S05]  /*9040*/  @!P0 NANOSLEEP.SYNCS 0x989680 ;  /* 0x009896800000895d */ /* 0x002fea0003900000 */
[----:B------:R-:W1:Y:S02]  /*9050*/  @!P0 SYNCS.PHASECHK.TRANS64 P0, [R4+URZ+0x38], R37 ;  /* 0x00003825040085a7 */ /* 0x000e64000800007f */
[----:B-1----:R-:W-:Y:S05]  /*9060*/  @!P0 BRA `(.L_x_179) ;  /* 0xfffffffc00f08947 */ /* 0x002fea000383ffff */
[----:B------:R-:W-:Y:S05]  /*9070*/  BRA `(.L_x_204) ;  /* 0xffffffe800ec7947 */ /* 0x000fea000383ffff */
.L_x_188:
[----:B------:R-:W-:Y:S01]  /*9080*/  BSSY B0, `(.L_x_205) ;  /* 0x0000006000007945 */ /* 0x000fe20003800000 */
[----:B------:R-:W-:-:S07]  /*9090*/  IMAD.MOV.U32 R15, RZ, RZ, -0x1 ;  /* 0xffffffffff0f7424 */ /* 0x000fce00078e00ff */
[----:B------:R-:W-:Y:S05]  /*90a0*/  WARPSYNC.COLLECTIVE R15, `(.L_x_206) ;  /* 0x000000000f0c7348 */ /* 0x000fea0003c00000 */
[----:B------:R-:W-:Y:S02]  /*90b0*/  ELECT P6, UR62, PT ;  /* 0x00000000003e782f */ /* 0x000fe400038c0000 */
[----:B------:R-:W-:Y:S01]  /*90c0*/  MOV R14, UR62 ;  /* 0x0000003e000e7c02 */ /* 0x000fe20008000f00 */
[----:B------:R-:W-:Y:S10]  /*90d0*/  ENDCOLLECTIVE ;  /* 0x000000000000791b */ /* 0x000ff40003800000 */
.L_x_206:
[----:B------:R-:W-:Y:S05]  /*90e0*/  BSYNC B0 ;  /* 0x0000000000007941 */ /* 0x000fea0003800000 */
.L_x_205:
[----:B------:R-:W-:Y:S05]  /*90f0*/  BRA `(.L_x_207) ;  /* 0xfffffff800307947 */ /* 0x000fea000383ffff */
.L_x_192:
[----:B0-----:R0:W1:Y:S02]  /*9100*/  SYNCS.PHASECHK.TRANS64.TRYWAIT P0, [R5+URZ], R2 ;  /* 0x00000002050075a7 */ /* 0x001064000800017f */
[----:B-1----:R-:W-:Y:S05]  /*9110*/  @!P0 NANOSLEEP.SYNCS 0x989680 ;  /* 0x009896800000895d */ /* 0x002fea0003900000 */
[----:B------:R-:W1:Y:S02]  /*9120*/  @!P0 SYNCS.PHASECHK.TRANS64 P0, [R5+URZ], R2 ;  /* 0x00000002050085a7 */ /* 0x000e64000800007f */
[----:B-1----:R-:W-:Y:S05]  /*9130*/  @!P0 BRA `(.L_x_192) ;  /* 0xfffffffc00f08947 */ /* 0x002fea000383ffff */
[----:B------:R-:W-:Y:S05]  /*9140*/  BRA `(.L_x_208) ;  /* 0xfffffff800707947 */ /* 0x000fea000383ffff */
.L_x_193:
[----:B0-----:R0:W1:Y:S02]  /*9150*/  SYNCS.PHASECHK.TRANS64.TRYWAIT P0, [R7+URZ], R4 ;  /* 0x00000004070075a7 */ /* 0x001064000800017f */
[----:B-1----:R-:W-:Y:S05]  /*9160*/  @!P0 NANOSLEEP.SYNCS 0x989680 ;  /* 0x009896800000895d */ /* 0x002fea0003900000 */
[----:B------:R-:W1:Y:S02]  /*9170*/  @!P0 SYNCS.PHASECHK.TRANS64 P0, [R7+URZ], R4 ;  /* 0x00000004070085a7 */ /* 0x000e64000800007f */
[----:B-1----:R-:W-:Y:S05]  /*9180*/  @!P0 BRA `(.L_x_193) ;  /* 0xfffffffc00f08947 */ /* 0x002fea000383ffff */
[----:B------:R-:W-:Y:S05]  /*9190*/  BRA `(.L_x_209) ;  /* 0xfffffff800807947 */ /* 0x000fea000383ffff */
.L_x_194:
[----:B0-----:R0:W1:Y:S02]  /*91a0*/  SYNCS.PHASECHK.TRANS64.TRYWAIT P0, [R6+URZ], R5 ;  /* 0x00000005060075a7 */ /* 0x001064000800017f */
[----:B-1----:R-:W-:Y:S05]  /*91b0*/  @!P0 NANOSLEEP.SYNCS 0x989680 ;  /* 0x009896800000895d */ /* 0x002fea0003900000 */
[----:B------:R-:W1:Y:S02]  /*91c0*/  @!P0 SYNCS.PHASECHK.TRANS64 P0, [R6+URZ], R5 ;  /* 0x00000005060085a7 */ /* 0x000e64000800007f */
[----:B-1----:R-:W-:Y:S05]  /*91d0*/  @!P0 BRA `(.L_x_194) ;  /* 0xfffffffc00f08947 */ /* 0x002fea000383ffff */
[----:B------:R-:W-:Y:S05]  /*91e0*/  BRA `(.L_x_210) ;  /* 0xfffffff800907947 */ /* 0x000fea000383ffff */
.L_x_195:
[----:B0-----:R0:W1:Y:S02]  /*91f0*/  SYNCS.PHASECHK.TRANS64.TRYWAIT P0, [R9+URZ], R4 ;  /* 0x00000004090075a7 */ /* 0x001064000800017f */
[----:B-1----:R-:W-:Y:S05]  /*9200*/  @!P0 NANOSLEEP.SYNCS 0x989680 ;  /* 0x009896800000895d */ /* 0x002fea0003900000 */
[----:B------:R-:W1:Y:S02]  /*9210*/  @!P0 SYNCS.PHASECHK.TRANS64 P0, [R9+URZ], R4 ;  /* 0x00000004090085a7 */ /* 0x000e64000800007f */
[----:B-1----:R-:W-:Y:S05]  /*9220*/  @!P0 BRA `(.L_x_195) ;  /* 0xfffffffc00f08947 */ /* 0x002fea000383ffff */
[----:B------:R-:W-:Y:S05]  /*9230*/  BRA `(.L_x_211) ;  /* 0xfffffff800a07947 */ /* 0x000fea000383ffff */
.L_x_196:
[----:B0-----:R0:W1:Y:S02]  /*9240*/  SYNCS.PHASECHK.TRANS64.TRYWAIT P0, [R8+URZ], R5 ;  /* 0x00000005080075a7 */ /* 0x001064000800017f */
[----:B-1----:R-:W-:Y:S05]  /*9250*/  @!P0 NANOSLEEP.SYNCS 0x989680 ;  /* 0x009896800000895d */ /* 0x002fea0003900000 */
[----:B------:R-:W1:Y:S02]  /*9260*/  @!P0 SYNCS.PHASECHK.TRANS64 P0, [R8+URZ], R5 ;  /* 0x00000005080085a7 */ /* 0x000e64000800007f */
[----:B-1----:R-:W-:Y:S05]  /*9270*/  @!P0 BRA `(.L_x_196) ;  /* 0xfffffffc00f08947 */ /* 0x002fea000383ffff */
[----:B------:R-:W-:Y:S05]  /*9280*/  BRA `(.L_x_212) ;  /* 0xfffffff800b07947 */ /* 0x000fea000383ffff */
.L_x_197:
[----:B-1----:R1:W2:Y:S02]  /*9290*/  SYNCS.PHASECHK.TRANS64.TRYWAIT P0, [R11+URZ], R6 ;  /* 0x000000060b0075a7 */ /* 0x0022a4000800017f */
[----:B--2---:R-:W-:Y:S05]  /*92a0*/  @!P0 NANOSLEEP.SYNCS 0x989680 ;  /* 0x009896800000895d */ /* 0x004fea0003900000 */
[----:B------:R-:W2:Y:S02]  /*92b0*/  @!P0 SYNCS.PHASECHK.TRANS64 P0, [R11+URZ], R6 ;  /* 0x000000060b0085a7 */ /* 0x000ea4000800007f */
[----:B--2---:R-:W-:Y:S05]  /*92c0*/  @!P0 BRA `(.L_x_197) ;  /* 0xfffffffc00f08947 */ /* 0x004fea000383ffff */
[----:B------:R-:W-:Y:S05]  /*92d0*/  BRA `(.L_x_213) ;  /* 0xfffffff800b87947 */ /* 0x000fea000383ffff */
.L_x_214:
[----:B------:R-:W-:-:S00]  /*92e0*/  BRA `(.L_x_214) ;  /* 0xfffffffc00fc7947 */ /* 0x000fc0000383ffff */
[----:B------:R-:W-:-:S00]  /*92f0*/  NOP ;  /* 0x0000000000007918 */ /* 0x000fc00000000000 */
        /* <DEDUP_REMOVED lines=8> */
.L_x_215:


//--------------------- .nv.global.init           --------------------------
	.section	.nv.global.init,"aw",@progbits
.nv.global.init:
	.type		$str$24,@object
	.size		$str$24,($str$25 - $str$24)
$str$24:
        /*0000*/ 	.byte	0x28, 0x61, 0x64, 0x64, 0x72, 0x65, 0x73, 0x73, 0x20, 0x26, 0x20, 0x6d, 0x61, 0x73, 0x6b, 0x29
        /*0010*/ 	.byte	0x20, 0x3d, 0x3d, 0x20, 0x30, 0x00
	.type		$str$25,@object
	.size		$str$25,(__unnamed_1 - $str$25)
$str$25:
        /*0016*/ 	.byte	0x2f, 0x74, 0x6d, 0x70, 0x2f, 0x63, 0x75, 0x74, 0x6c, 0x61, 0x73, 0x73, 0x5f, 0x73, 0x77, 0x65
        /*0026*/ 	.byte	0x65, 0x70, 0x5f, 0x73, 0x72, 0x63, 0x2f, 0x69, 0x6e, 0x63, 0x6c, 0x75, 0x64, 0x65, 0x2f, 0x63
        /*0036*/ 	.byte	0x75, 0x74, 0x65, 0x2f, 0x70, 0x6f, 0x69, 0x6e, 0x74, 0x65, 0x72, 0x5f, 0x66, 0x6c, 0x61, 0x67
        /*0046*/ 	.byte	0x67, 0x65, 0x64, 0x2e, 0x68, 0x70, 0x70, 0x00
	.type		__unnamed_1,@object
	.size		__unnamed_1,(__unnamed_2 - __unnamed_1)
__unnamed_1:
        /*004e*/ 	.byte	0x61, 0x75, 0x74, 0x6f, 0x20, 0x63, 0x75, 0x74, 0x65, 0x3a, 0x3a, 0x61, 0x73, 0x5f, 0x70, 0x6f
        /* <DEDUP_REMOVED lines=27> */
        /*020e*/ 	.byte	0x34, 0x30, 0x39, 0x36, 0x3e, 0x3e, 0x3e, 0x3e, 0x3e, 0x20, 0x26, 0x5d, 0x00
	.type		__unnamed_2,@object
	.size		__unnamed_2,(.L_1 - __unnamed_2)
__unnamed_2:
        /* <DEDUP_REMOVED lines=28> */
        /*03db*/ 	.byte	0x3c, 0x34, 0x30, 0x39, 0x36, 0x3e, 0x3e, 0x3e, 0x3e, 0x3e, 0x20, 0x26, 0x5d, 0x00
.L_1:


//--------------------- .nv.shared._ZN7cutlass13device_kernelINS_4gemm6kernel13GemmUniversalIN4cute5tupleIJiiiiEEENS1_10collective13CollectiveMmaINS1_39MainloopSm90TmaGmmaRmemAWarpSpecializedILi7ENS5_IJNS4_1CILi1EEESB_SB_EEENS1_35KernelTmaWarpSpecializedCooperativeEEENS5_IJNSA_ILi128EEESF_NSA_ILi32EEEEEENS_10tfloat32_tENS5_IJSB_llEEESI_NS5_IJlSB_lEEENS4_8TiledMMAINS4_8MMA_AtomIJNS4_4SM904GMMA30MMA_64x128x8_F32TF32TF32_RS_TNILNSO_7ScaleInE1ELSQ_1EEEEEENS4_6LayoutINS5_IJNSA_ILi2EEESB_SB_EEENS5_IJSB_NSA_ILi0EEESW_EEEEENS5_IJNS4_10UnderscoreESZ_SZ_EEEEENS4_13SM90_TMA_LOADENS4_14ComposedLayoutINS4_7SwizzleILi1ELi4ELi3EEENS4_18smem_ptr_flag_bitsILi32EEENST_INS5_IJNSA_ILi8EEES18_EEENS5_IJSB_S18_EEEEEEENS4_9Copy_AtomIJNS4_39AutoVectorizingCopyWithAssumedAlignmentILi128EEESI_EEENS4_8identityES12_NS13_INS14_ILi3ELi4ELi3EEES17_NST_INS5_IJS18_SG_EEENS5_IJSG_SB_EEEEEEEvS1H_EENS_8epilogue10collective6detail29Sm90TmaWarpSpecializedAdapterINS1P_15DefaultEpilogueISI_SK_SK_NS1O_6thread17LinearCombinationISI_Li1EffLNS1T_9ScaleType4KindE0ELNS_15FloatRoundStyleE2ESI_EENS1_15EpilogueDefaultEEEEEvvEEEEvNT_6ParamsE --------------------------
	.section	.nv.shared._ZN7cutlass13device_kernelINS_4gemm6kernel13GemmUniversalIN4cute5tupleIJiiiiEEENS1_10collective13CollectiveMmaINS1_39MainloopSm90TmaGmmaRmemAWarpSpecializedILi7ENS5_IJNS4_1CILi1EEESB_SB_EEENS1_35KernelTmaWarpSpecializedCooperativeEEENS5_IJNSA_ILi128EEESF_NSA_ILi32EEEEEENS_10tfloat32_tENS5_IJSB_llEEESI_NS5_IJlSB_lEEENS4_8TiledMMAINS4_8MMA_AtomIJNS4_4SM904GMMA30MMA_64x128x8_F32TF32TF32_RS_TNILNSO_7ScaleInE1ELSQ_1EEEEEENS4_6LayoutINS5_IJNSA_ILi2EEESB_SB_EEENS5_IJSB_NSA_ILi0EEESW_EEEEENS5_IJNS4_10UnderscoreESZ_SZ_EEEEENS4_13SM90_TMA_LOADENS4_14ComposedLayoutINS4_7SwizzleILi1ELi4ELi3EEENS4_18smem_ptr_flag_bitsILi32EEENST_INS5_IJNSA_ILi8EEES18_EEENS5_IJSB_S18_EEEEEEENS4_9Copy_AtomIJNS4_39AutoVectorizingCopyWithAssumedAlignmentILi128EEESI_EEENS4_8identityES12_NS13_INS14_ILi3ELi4ELi3EEES17_NST_INS5_IJS18_SG_EEENS5_IJSG_SB_EEEEEEEvS1H_EENS_8epilogue10collective6detail29Sm90TmaWarpSpecializedAdapterINS1P_15DefaultEpilogueISI_SK_SK_NS1O_6thread17LinearCombinationISI_Li1EffLNS1T_9ScaleType4KindE0ELNS_15FloatRoundStyleE2ESI_EENS1_15EpilogueDefaultEEEEEvvEEEEvNT_6ParamsE,"aw",@nobits
	.sectionflags	@""
	.align	16
	.zero		1024


//--------------------- .nv.shared.reserved.0     --------------------------
	.section	.nv.shared.reserved.0,"aw",@nobits
	.weak		__nv_reservedSMEM_offset_0_alias
	.size		__nv_reservedSMEM_offset_0_alias, 0, 0
	.other		__nv_reservedSMEM_offset_0_alias,@"STO_CUDA_RESERVED_SHARED STV_DEFAULT"
__nv_reservedSMEM_offset_0_alias:
	.zero		0


//--------------------- .nv.global                --------------------------
	.section	.nv.global,"aw",@nobits
.nv.global:
	.type		_ZN40_INTERNAL_f9eedf9e_4_k_cu_5f60ac78_318904cute1_E,@object
	.size		_ZN40_INTERNAL_f9eedf9e_4_k_cu_5f60ac78_318904cute1_E,(_ZN40_INTERNAL_f9eedf9e_4_k_cu_5f60ac78_318904cuda3std3__45__cpo6cbeginE - _ZN40_INTERNAL_f9eedf9e_4_k_cu_5f60ac78_318904cute1_E)
_ZN40_INTERNAL_f9eedf9e_4_k_cu_5f60ac78_318904cute1_E:
	.zero		1
	.type		_ZN40_INTERNAL_f9eedf9e_4_k_cu_5f60ac78_318904cuda3std3__45__cpo6cbeginE,@object
	.size		_ZN40_INTERNAL_f9eedf9e_4_k_cu_5f60ac78_318904cuda3std3__45__cpo6cbeginE,(_ZN40_INTERNAL_f9eedf9e_4_k_cu_5f60ac78_318904cuda3std3__48in_placeE - _ZN40_INTERNAL_f9eedf9e_4_k_cu_5f60ac78_318904cuda3std3__45__cpo6cbeginE)
_ZN40_INTERNAL_f9eedf9e_4_k_cu_5f60ac78_318904cuda3std3__45__cpo6cbeginE:
	.zero		1
	.type		_ZN40_INTERNAL_f9eedf9e_4_k_cu_5f60ac78_318904cuda3std3__48in_placeE,@object
	.size		_ZN40_INTERNAL_f9eedf9e_4_k_cu_5f60ac78_318904cuda3std3__48in_placeE,(_ZN40_INTERNAL_f9eedf9e_4_k_cu_5f60ac78_318904cuda3std6ranges3__45__cpo9iter_moveE - _ZN40_INTERNAL_f9eedf9e_4_k_cu_5f60ac78_318904cuda3std3__48in_placeE)
_ZN40_INTERNAL_f9eedf9e_4_k_cu_5f60ac78_318904cuda3std3__48in_placeE:
	.zero		1
	.type		_ZN40_INTERNAL_f9eedf9e_4_k_cu_5f60ac78_318904cuda3std6ranges3__45__cpo9iter_moveE,@object
	.size		_ZN40_INTERNAL_f9eedf9e_4_k_cu_5f60ac78_318904cuda3std6ranges3__45__cpo9iter_moveE,(_ZN40_INTERNAL_f9eedf9e_4_k_cu_5f60ac78_318904cuda3std3__45__cpo5beginE - _ZN40_INTERNAL_f9eedf9e_4_k_cu_5f60ac78_318904cuda3std6ranges3__45__cpo9iter_moveE)
_ZN40_INTERNAL_f9eedf9e_4_k_cu_5f60ac78_318904cuda3std6ranges3__45__cpo9iter_moveE:
	.zero		1
	.type		_ZN40_INTERNAL_f9eedf9e_4_k_cu_5f60ac78_318904cuda3std3__45__cpo5beginE,@object
	.size		_ZN40_INTERNAL_f9eedf9e_4_k_cu_5f60ac78_318904cuda3std3__45__cpo5beginE,(_ZN40_INTERNAL_f9eedf9e_4_k_cu_5f60ac78_318904cuda3std3__442_GLOBAL__N__f9eedf9e_4_k_cu_5f60ac78_318906ignoreE - _ZN40_INTERNAL_f9eedf9e_4_k_cu_5f60ac78_318904cuda3std3__45__cpo5beginE)
_ZN40_INTERNAL_f9eedf9e_4_k_cu_5f60ac78_318904cuda3std3__45__cpo5beginE:
	.zero		1
	.type		_ZN40_INTERNAL_f9eedf9e_4_k_cu_5f60ac78_318904cuda3std3__442_GLOBAL__N__f9eedf9e_4_k_cu_5f60ac78_318906ignoreE,@object
	.size		_ZN40_INTERNAL_f9eedf9e_4_k_cu_5f60ac78_318904cuda3std3__442_GLOBAL__N__f9eedf9e_4_k_cu_5f60ac78_318906ignoreE,(_ZN40_INTERNAL_f9eedf9e_4_k_cu_5f60ac78_318904cute7productE - _ZN40_INTERNAL_f9eedf9e_4_k_cu_5f60ac78_318904cuda3std3__442_GLOBAL__N__f9eedf9e_4_k_cu_5f60ac78_318906ignoreE)
_ZN40_INTERNAL_f9eedf9e_4_k_cu_5f60ac78_318904cuda3std3__442_GLOBAL__N__f9eedf9e_4_k_cu_5f60ac78_318906ignoreE:
	.zero		1
	.type		_ZN40_INTERNAL_f9eedf9e_4_k_cu_5f60ac78_318904cute7productE,@object
	.size		_ZN40_INTERNAL_f9eedf9e_4_k_cu_5f60ac78_318904cute7productE,(_ZN40_INTERNAL_f9eedf9e_4_k_cu_5f60ac78_318904cuda3std3__45__cpo3endE - _ZN40_INTERNAL_f9eedf9e_4_k_cu_5f60ac78_318904cute7productE)
_ZN40_INTERNAL_f9eedf9e_4_k_cu_5f60ac78_318904cute7productE:
	.zero		1
	.type		_ZN40_INTERNAL_f9eedf9e_4_k_cu_5f60ac78_318904cuda3std3__45__cpo3endE,@object
	.size		_ZN40_INTERNAL_f9eedf9e_4_k_cu_5f60ac78_318904cuda3std3__45__cpo3endE,(_ZN40_INTERNAL_f9eedf9e_4_k_cu_5f60ac78_318904cuda3std3__419piecewise_constructE - _ZN40_INTERNAL_f9eedf9e_4_k_cu_5f60ac78_318904cuda3std3__45__cpo3endE)
_ZN40_INTERNAL_f9eedf9e_4_k_cu_5f60ac78_318904cuda3std3__45__cpo3endE:
	.zero		1
	.type		_ZN40_INTERNAL_f9eedf9e_4_k_cu_5f60ac78_318904cuda3std3__419piecewise_constructE,@object
	.size		_ZN40_INTERNAL_f9eedf9e_4_k_cu_5f60ac78_318904cuda3std3__419piecewise_constructE,(_ZN40_INTERNAL_f9eedf9e_4_k_cu_5f60ac78_318904cuda3std3__45__cpo4cendE - _ZN40_INTERNAL_f9eedf9e_4_k_cu_5f60ac78_318904cuda3std3__419piecewise_constructE)
_ZN40_INTERNAL_f9eedf9e_4_k_cu_5f60ac78_318904cuda3std3__419piecewise_constructE:
	.zero		1
	.type		_ZN40_INTERNAL_f9eedf9e_4_k_cu_5f60ac78_318904cuda3std3__45__cpo4cendE,@object
	.size		_ZN40_INTERNAL_f9eedf9e_4_k_cu_5f60ac78_318904cuda3std3__45__cpo4cendE,(_ZN40_INTERNAL_f9eedf9e_4_k_cu_5f60ac78_318904cuda3std6ranges3__45__cpo4swapE - _ZN40_INTERNAL_f9eedf9e_4_k_cu_5f60ac78_318904cuda3std3__45__cpo4cendE)
_ZN40_INTERNAL_f9eedf9e_4_k_cu_5f60ac78_318904cuda3std3__45__cpo4cendE:
	.zero		1
	.type		_ZN40_INTERNAL_f9eedf9e_4_k_cu_5f60ac78_318904cuda3std6ranges3__45__cpo4swapE,@object
	.size		_ZN40_INTERNAL_f9eedf9e_4_k_cu_5f60ac78_318904cuda3std6ranges3__45__cpo4swapE,(.L_9 - _ZN40_INTERNAL_f9eedf9e_4_k_cu_5f60ac78_318904cuda3std6ranges3__45__cpo4swapE)
_ZN40_INTERNAL_f9eedf9e_4_k_cu_5f60ac78_318904cuda3std6ranges3__45__cpo4swapE:
	.zero		1
.L_9:


//--------------------- .nv.constant0._ZN7cutlass13device_kernelINS_4gemm6kernel13GemmUniversalIN4cute5tupleIJiiiiEEENS1_10collective13CollectiveMmaINS1_39MainloopSm90TmaGmmaRmemAWarpSpecializedILi7ENS5_IJNS4_1CILi1EEESB_SB_EEENS1_35KernelTmaWarpSpecializedCooperativeEEENS5_IJNSA_ILi128EEESF_NSA_ILi32EEEEEENS_10tfloat32_tENS5_IJSB_llEEESI_NS5_IJlSB_lEEENS4_8TiledMMAINS4_8MMA_AtomIJNS4_4SM904GMMA30MMA_64x128x8_F32TF32TF32_RS_TNILNSO_7ScaleInE1ELSQ_1EEEEEENS4_6LayoutINS5_IJNSA_ILi2EEESB_SB_EEENS5_IJSB_NSA_ILi0EEESW_EEEEENS5_IJNS4_10UnderscoreESZ_SZ_EEEEENS4_13SM90_TMA_LOADENS4_14ComposedLayoutINS4_7SwizzleILi1ELi4ELi3EEENS4_18smem_ptr_flag_bitsILi32EEENST_INS5_IJNSA_ILi8EEES18_EEENS5_IJSB_S18_EEEEEEENS4_9Copy_AtomIJNS4_39AutoVectorizingCopyWithAssumedAlignmentILi128EEESI_EEENS4_8identityES12_NS13_INS14_ILi3ELi4ELi3EEES17_NST_INS5_IJS18_SG_EEENS5_IJSG_SB_EEEEEEEvS1H_EENS_8epilogue10collective6detail29Sm90TmaWarpSpecializedAdapterINS1P_15DefaultEpilogueISI_SK_SK_NS1O_6thread17LinearCombinationISI_Li1EffLNS1T_9ScaleType4KindE0ELNS_15FloatRoundStyleE2ESI_EENS1_15EpilogueDefaultEEEEEvvEEEEvNT_6ParamsE --------------------------
	.section	.nv.constant0._ZN7cutlass13device_kernelINS_4gemm6kernel13GemmUniversalIN4cute5tupleIJiiiiEEENS1_10collective13CollectiveMmaINS1_39MainloopSm90TmaGmmaRmemAWarpSpecializedILi7ENS5_IJNS4_1CILi1EEESB_SB_EEENS1_35KernelTmaWarpSpecializedCooperativeEEENS5_IJNSA_ILi128EEESF_NSA_ILi32EEEEEENS_10tfloat32_tENS5_IJSB_llEEESI_NS5_IJlSB_lEEENS4_8TiledMMAINS4_8MMA_AtomIJNS4_4SM904GMMA30MMA_64x128x8_F32TF32TF32_RS_TNILNSO_7ScaleInE1ELSQ_1EEEEEENS4_6LayoutINS5_IJNSA_ILi2EEESB_SB_EEENS5_IJSB_NSA_ILi0EEESW_EEEEENS5_IJNS4_10UnderscoreESZ_SZ_EEEEENS4_13SM90_TMA_LOADENS4_14ComposedLayoutINS4_7SwizzleILi1ELi4ELi3EEENS4_18smem_ptr_flag_bitsILi32EEENST_INS5_IJNSA_ILi8EEES18_EEENS5_IJSB_S18_EEEEEEENS4_9Copy_AtomIJNS4_39AutoVectorizingCopyWithAssumedAlignmentILi128EEESI_EEENS4_8identityES12_NS13_INS14_ILi3ELi4ELi3EEES17_NST_INS5_IJS18_SG_EEENS5_IJSG_SB_EEEEEEEvS1H_EENS_8epilogue10collective6detail29Sm90TmaWarpSpecializedAdapterINS1P_15DefaultEpilogueISI_SK_SK_NS1O_6thread17LinearCombinationISI_Li1EffLNS1T_9ScaleType4KindE0ELNS_15FloatRoundStyleE2ESI_EENS1_15EpilogueDefaultEEEEEvvEEEEvNT_6ParamsE,"a",@progbits
	.sectionflags	@""
	.align	4
.nv.constant0._ZN7cutlass13device_kernelINS_4gemm6kernel13GemmUniversalIN4cute5tupleIJiiiiEEENS1_10collective13CollectiveMmaINS1_39MainloopSm90TmaGmmaRmemAWarpSpecializedILi7ENS5_IJNS4_1CILi1EEESB_SB_EEENS1_35KernelTmaWarpSpecializedCooperativeEEENS5_IJNSA_ILi128EEESF_NSA_ILi32EEEEEENS_10tfloat32_tENS5_IJSB_llEEESI_NS5_IJlSB_lEEENS4_8TiledMMAINS4_8MMA_AtomIJNS4_4SM904GMMA30MMA_64x128x8_F32TF32TF32_RS_TNILNSO_7ScaleInE1ELSQ_1EEEEEENS4_6LayoutINS5_IJNSA_ILi2EEESB_SB_EEENS5_IJSB_NSA_ILi0EEESW_EEEEENS5_IJNS4_10UnderscoreESZ_SZ_EEEEENS4_13SM90_TMA_LOADENS4_14ComposedLayoutINS4_7SwizzleILi1ELi4ELi3EEENS4_18smem_ptr_flag_bitsILi32EEENST_INS5_IJNSA_ILi8EEES18_EEENS5_IJSB_S18_EEEEEEENS4_9Copy_AtomIJNS4_39AutoVectorizingCopyWithAssumedAlignmentILi128EEESI_EEENS4_8identityES12_NS13_INS14_ILi3ELi4ELi3EEES17_NST_INS5_IJS18_SG_EEENS5_IJSG_SB_EEEEEEEvS1H_EENS_8epilogue10collective6detail29Sm90TmaWarpSpecializedAdapterINS1P_15DefaultEpilogueISI_SK_SK_NS1O_6thread17LinearCombinationISI_Li1EffLNS1T_9ScaleType4KindE0ELNS_15FloatRoundStyleE2ESI_EENS1_15EpilogueDefaultEEEEEvvEEEEvNT_6ParamsE:
	.zero		1664


//--------------------- SYMBOLS --------------------------

	.type		.nv.reservedSmem.offset0,@object
	.size		.nv.reservedSmem.offset0,0x4
	.type		__assertfail,@function
